	.headerflags	@"EF_CUDA_TEXMODE_UNIFIED EF_CUDA_64BIT_ADDRESS EF_CUDA_ACCELERATORS EF_CUDA_SM90 EF_CUDA_VIRTUAL_SM(EF_CUDA_SM90)"
	.elftype	@"ET_EXEC"


//--------------------- .nv.info                  --------------------------
	.section	.nv.info,"",@"SHT_CUDA_INFO"
	.align	4


	//----- nvinfo : EIATTR_REGCOUNT
	.align		4
        /*0000*/ 	.byte	0x04, 0x2f
        /*0002*/ 	.short	(.L_3 - .L_2)
	.align		4
.L_2:
        /*0004*/ 	.word	index@(triton_poi_fused__native_batch_norm_legit_no_training_add_cat_relu_threshold_backward_27)
        /*0008*/ 	.word	0x00000060


	//----- nvinfo : EIATTR_MIN_STACK_SIZE
	.align		4
.L_3:
        /*000c*/ 	.byte	0x04, 0x12
        /*000e*/ 	.short	(.L_5 - .L_4)
	.align		4
.L_4:
        /*0010*/ 	.word	index@(triton_poi_fused__native_batch_norm_legit_no_training_add_cat_relu_threshold_backward_27)
        /*0014*/ 	.word	0x00000000


	//----- nvinfo : EIATTR_FRAME_SIZE
	.align		4
.L_5:
        /*0018*/ 	.byte	0x04, 0x11
        /*001a*/ 	.short	(.L_7 - .L_6)
	.align		4
.L_6:
        /*001c*/ 	.word	index@(triton_poi_fused__native_batch_norm_legit_no_training_add_cat_relu_threshold_backward_27)
        /*0020*/ 	.word	0x00000000


	//----- nvinfo : EIATTR_MIN_STACK_SIZE
	.align		4
.L_7:
        /*0024*/ 	.byte	0x04, 0x12
        /*0026*/ 	.short	(.L_9 - .L_8)
	.align		4
.L_8:
        /*0028*/ 	.word	index@(triton_poi_fused__native_batch_norm_legit_no_training_add_cat_relu_threshold_backward_27)
        /*002c*/ 	.word	0x00000000
.L_9:


//--------------------- .nv.info.triton_poi_fused__native_batch_norm_legit_no_training_add_cat_relu_threshold_backward_27 --------------------------
	.section	.nv.info.triton_poi_fused__native_batch_norm_legit_no_training_add_cat_relu_threshold_backward_27,"",@"SHT_CUDA_INFO"
	.sectionflags	@""
	.align	4


	//----- nvinfo : EIATTR_CUDA_API_VERSION
	.align		4
        /*0000*/ 	.byte	0x04, 0x37
        /*0002*/ 	.short	(.L_11 - .L_10)
.L_10:
        /*0004*/ 	.word	0x0000007c


	//----- nvinfo : EIATTR_KPARAM_INFO
	.align		4
.L_11:
        /*0008*/ 	.byte	0x04, 0x17
        /*000a*/ 	.short	(.L_13 - .L_12)
.L_12:
        /*000c*/ 	.word	0x00000000
        /*0010*/ 	.short	0x001c
        /*0012*/ 	.short	0x00dc
        /*0014*/ 	.byte	0x00, 0xf0, 0x11, 0x00


	//----- nvinfo : EIATTR_KPARAM_INFO
	.align		4
.L_13:
        /*0018*/ 	.byte	0x04, 0x17
        /*001a*/ 	.short	(.L_15 - .L_14)
.L_14:
        /*001c*/ 	.word	0x00000000
        /*0020*/ 	.short	0x001b
        /*0022*/ 	.short	0x00d8
        /*0024*/ 	.byte	0x00, 0xf0, 0x11, 0x00


	//----- nvinfo : EIATTR_KPARAM_INFO
	.align		4
.L_15:
        /*0028*/ 	.byte	0x04, 0x17
        /*002a*/ 	.short	(.L_17 - .L_16)
.L_16:
        /*002c*/ 	.word	0x00000000
        /*0030*/ 	.short	0x001a
        /*0032*/ 	.short	0x00d0
        /*0034*/ 	.byte	0x00, 0xf4, 0x21, 0x00


	//----- nvinfo : EIATTR_KPARAM_INFO
	.align		4
.L_17:
        /*0038*/ 	.byte	0x04, 0x17
        /*003a*/ 	.short	(.L_19 - .L_18)
.L_18:
        /*003c*/ 	.word	0x00000000
        /*0040*/ 	.short	0x0019
        /*0042*/ 	.short	0x00c8
        /*0044*/ 	.byte	0x00, 0xf4, 0x21, 0x00


	//----- nvinfo : EIATTR_KPARAM_INFO
	.align		4
.L_19:
        /*0048*/ 	.byte	0x04, 0x17
        /*004a*/ 	.short	(.L_21 - .L_20)
.L_20:
        /*004c*/ 	.word	0x00000000
        /*0050*/ 	.short	0x0018
        /*0052*/ 	.short	0x00c0
        /*0054*/ 	.byte	0x00, 0xf4, 0x21, 0x00


	//----- nvinfo : EIATTR_KPARAM_INFO
	.align		4
.L_21:
        /*0058*/ 	.byte	0x04, 0x17
        /*005a*/ 	.short	(.L_23 - .L_22)
.L_22:
        /*005c*/ 	.word	0x00000000
        /*0060*/ 	.short	0x0017
        /*0062*/ 	.short	0x00b8
        /*0064*/ 	.byte	0x00, 0xf4, 0x21, 0x00


	//----- nvinfo : EIATTR_KPARAM_INFO
	.align		4
.L_23:
        /*0068*/ 	.byte	0x04, 0x17
        /*006a*/ 	.short	(.L_25 - .L_24)
.L_24:
        /*006c*/ 	.word	0x00000000
        /*0070*/ 	.short	0x0016
        /*0072*/ 	.short	0x00b0
        /*0074*/ 	.byte	0x00, 0xf4, 0x21, 0x00


	//----- nvinfo : EIATTR_KPARAM_INFO
	.align		4
.L_25:
        /*0078*/ 	.byte	0x04, 0x17
        /*007a*/ 	.short	(.L_27 - .L_26)
.L_26:
        /*007c*/ 	.word	0x00000000
        /*0080*/ 	.short	0x0015
        /*0082*/ 	.short	0x00a8
        /*0084*/ 	.byte	0x00, 0xf4, 0x21, 0x00


	//----- nvinfo : EIATTR_KPARAM_INFO
	.align		4
.L_27:
        /*0088*/ 	.byte	0x04, 0x17
        /*008a*/ 	.short	(.L_29 - .L_28)
.L_28:
        /*008c*/ 	.word	0x00000000
        /*0090*/ 	.short	0x0014
        /*0092*/ 	.short	0x00a0
        /*0094*/ 	.byte	0x00, 0xf4, 0x21, 0x00


	//----- nvinfo : EIATTR_KPARAM_INFO
	.align		4
.L_29:
        /*0098*/ 	.byte	0x04, 0x17
        /*009a*/ 	.short	(.L_31 - .L_30)
.L_30:
        /*009c*/ 	.word	0x00000000
        /*00a0*/ 	.short	0x0013
        /*00a2*/ 	.short	0x0098
        /*00a4*/ 	.byte	0x00, 0xf4, 0x21, 0x00


	//----- nvinfo : EIATTR_KPARAM_INFO
	.align		4
.L_31:
        /*00a8*/ 	.byte	0x04, 0x17
        /*00aa*/ 	.short	(.L_33 - .L_32)
.L_32:
        /*00ac*/ 	.word	0x00000000
        /*00b0*/ 	.short	0x0012
        /*00b2*/ 	.short	0x0090
        /*00b4*/ 	.byte	0x00, 0xf4, 0x21, 0x00


	//----- nvinfo : EIATTR_KPARAM_INFO
	.align		4
.L_33:
        /*00b8*/ 	.byte	0x04, 0x17
        /*00ba*/ 	.short	(.L_35 - .L_34)
.L_34:
        /*00bc*/ 	.word	0x00000000
        /*00c0*/ 	.short	0x0011
        /*00c2*/ 	.short	0x0088
        /*00c4*/ 	.byte	0x00, 0xf4, 0x21, 0x00


	//----- nvinfo : EIATTR_KPARAM_INFO
	.align		4
.L_35:
        /*00c8*/ 	.byte	0x04, 0x17
        /*00ca*/ 	.short	(.L_37 - .L_36)
.L_36:
        /*00cc*/ 	.word	0x00000000
        /*00d0*/ 	.short	0x0010
        /*00d2*/ 	.short	0x0080
        /*00d4*/ 	.byte	0x00, 0xf4, 0x21, 0x00


	//----- nvinfo : EIATTR_KPARAM_INFO
	.align		4
.L_37:
        /*00d8*/ 	.byte	0x04, 0x17
        /*00da*/ 	.short	(.L_39 - .L_38)
.L_38:
        /*00dc*/ 	.word	0x00000000
        /*00e0*/ 	.short	0x000f
        /*00e2*/ 	.short	0x0078
        /*00e4*/ 	.byte	0x00, 0xf4, 0x21, 0x00


	//----- nvinfo : EIATTR_KPARAM_INFO
	.align		4
.L_39:
        /*00e8*/ 	.byte	0x04, 0x17
        /*00ea*/ 	.short	(.L_41 - .L_40)
.L_40:
        /*00ec*/ 	.word	0x00000000
        /*00f0*/ 	.short	0x000e
        /*00f2*/ 	.short	0x0070
        /*00f4*/ 	.byte	0x00, 0xf4, 0x21, 0x00


	//----- nvinfo : EIATTR_KPARAM_INFO
	.align		4
.L_41:
        /*00f8*/ 	.byte	0x04, 0x17
        /*00fa*/ 	.short	(.L_43 - .L_42)
.L_42:
        /*00fc*/ 	.word	0x00000000
        /*0100*/ 	.short	0x000d
        /*0102*/ 	.short	0x0068
        /*0104*/ 	.byte	0x00, 0xf4, 0x21, 0x00


	//----- nvinfo : EIATTR_KPARAM_INFO
	.align		4
.L_43:
        /*0108*/ 	.byte	0x04, 0x17
        /*010a*/ 	.short	(.L_45 - .L_44)
.L_44:
        /*010c*/ 	.word	0x00000000
        /*0110*/ 	.short	0x000c
        /*0112*/ 	.short	0x0060
        /*0114*/ 	.byte	0x00, 0xf4, 0x21, 0x00


	//----- nvinfo : EIATTR_KPARAM_INFO
	.align		4
.L_45:
        /*0118*/ 	.byte	0x04, 0x17
        /*011a*/ 	.short	(.L_47 - .L_46)
.L_46:
        /*011c*/ 	.word	0x00000000
        /*0120*/ 	.short	0x000b
        /*0122*/ 	.short	0x0058
        /*0124*/ 	.byte	0x00, 0xf4, 0x21, 0x00


	//----- nvinfo : EIATTR_KPARAM_INFO
	.align		4
.L_47:
        /*0128*/ 	.byte	0x04, 0x17
        /*012a*/ 	.short	(.L_49 - .L_48)
.L_48:
        /*012c*/ 	.word	0x00000000
        /*0130*/ 	.short	0x000a
        /*0132*/ 	.short	0x0050
        /*0134*/ 	.byte	0x00, 0xf4, 0x21, 0x00


	//----- nvinfo : EIATTR_KPARAM_INFO
	.align		4
.L_49:
        /*0138*/ 	.byte	0x04, 0x17
        /*013a*/ 	.short	(.L_51 - .L_50)
.L_50:
        /*013c*/ 	.word	0x00000000
        /*0140*/ 	.short	0x0009
        /*0142*/ 	.short	0x0048
        /*0144*/ 	.byte	0x00, 0xf4, 0x21, 0x00


	//----- nvinfo : EIATTR_KPARAM_INFO
	.align		4
.L_51:
        /*0148*/ 	.byte	0x04, 0x17
        /*014a*/ 	.short	(.L_53 - .L_52)
.L_52:
        /*014c*/ 	.word	0x00000000
        /*0150*/ 	.short	0x0008
        /*0152*/ 	.short	0x0040
        /*0154*/ 	.byte	0x00, 0xf4, 0x21, 0x00


	//----- nvinfo : EIATTR_KPARAM_INFO
	.align		4
.L_53:
        /*0158*/ 	.byte	0x04, 0x17
        /*015a*/ 	.short	(.L_55 - .L_54)
.L_54:
        /*015c*/ 	.word	0x00000000
        /*0160*/ 	.short	0x0007
        /*0162*/ 	.short	0x0038
        /*0164*/ 	.byte	0x00, 0xf4, 0x21, 0x00


	//----- nvinfo : EIATTR_KPARAM_INFO
	.align		4
.L_55:
        /*0168*/ 	.byte	0x04, 0x17
        /*016a*/ 	.short	(.L_57 - .L_56)
.L_56:
        /*016c*/ 	.word	0x00000000
        /*0170*/ 	.short	0x0006
        /*0172*/ 	.short	0x0030
        /*0174*/ 	.byte	0x00, 0xf4, 0x21, 0x00


	//----- nvinfo : EIATTR_KPARAM_INFO
	.align		4
.L_57:
        /*0178*/ 	.byte	0x04, 0x17
        /*017a*/ 	.short	(.L_59 - .L_58)
.L_58:
        /*017c*/ 	.word	0x00000000
        /*0180*/ 	.short	0x0005
        /*0182*/ 	.short	0x0028
        /*0184*/ 	.byte	0x00, 0xf4, 0x21, 0x00


	//----- nvinfo : EIATTR_KPARAM_INFO
	.align		4
.L_59:
        /*0188*/ 	.byte	0x04, 0x17
        /*018a*/ 	.short	(.L_61 - .L_60)
.L_60:
        /*018c*/ 	.word	0x00000000
        /*0190*/ 	.short	0x0004
        /*0192*/ 	.short	0x0020
        /*0194*/ 	.byte	0x00, 0xf4, 0x21, 0x00


	//----- nvinfo : EIATTR_KPARAM_INFO
	.align		4
.L_61:
        /*0198*/ 	.byte	0x04, 0x17
        /*019a*/ 	.short	(.L_63 - .L_62)
.L_62:
        /*019c*/ 	.word	0x00000000
        /*01a0*/ 	.short	0x0003
        /*01a2*/ 	.short	0x0018
        /*01a4*/ 	.byte	0x00, 0xf4, 0x21, 0x00


	//----- nvinfo : EIATTR_KPARAM_INFO
	.align		4
.L_63:
        /*01a8*/ 	.byte	0x04, 0x17
        /*01aa*/ 	.short	(.L_65 - .L_64)
.L_64:
        /*01ac*/ 	.word	0x00000000
        /*01b0*/ 	.short	0x0002
        /*01b2*/ 	.short	0x0010
        /*01b4*/ 	.byte	0x00, 0xf4, 0x21, 0x00


	//----- nvinfo : EIATTR_KPARAM_INFO
	.align		4
.L_65:
        /*01b8*/ 	.byte	0x04, 0x17
        /*01ba*/ 	.short	(.L_67 - .L_66)
.L_66:
        /*01bc*/ 	.word	0x00000000
        /*01c0*/ 	.short	0x0001
        /*01c2*/ 	.short	0x0008
        /*01c4*/ 	.byte	0x00, 0xf4, 0x21, 0x00


	//----- nvinfo : EIATTR_KPARAM_INFO
	.align		4
.L_67:
        /*01c8*/ 	.byte	0x04, 0x17
        /*01ca*/ 	.short	(.L_69 - .L_68)
.L_68:
        /*01cc*/ 	.word	0x00000000
        /*01d0*/ 	.short	0x0000
        /*01d2*/ 	.short	0x0000
        /*01d4*/ 	.byte	0x00, 0xf4, 0x21, 0x00


	//----- nvinfo : EIATTR_SPARSE_MMA_MASK
	.align		4
.L_69:
        /*01d8*/ 	.byte	0x03, 0x50
        /*01da*/ 	.short	0x0000


	//----- nvinfo : EIATTR_MAXREG_COUNT
	.align		4
        /*01dc*/ 	.byte	0x03, 0x1b
        /*01de*/ 	.short	0x00ff


	//----- nvinfo : EIATTR_EXIT_INSTR_OFFSETS
	.align		4
        /*01e0*/ 	.byte	0x04, 0x1c
        /*01e2*/ 	.short	(.L_71 - .L_70)


	//   ....[0]....
.L_70:
        /*01e4*/ 	.word	0x00004dd0


	//   ....[1]....
        /*01e8*/ 	.word	0x00004df0


	//----- nvinfo : EIATTR_REQNTID
	.align		4
.L_71:
        /*01ec*/ 	.byte	0x04, 0x10
        /*01ee*/ 	.short	(.L_73 - .L_72)
.L_72:
        /*01f0*/ 	.word	0x00000080
        /*01f4*/ 	.word	0x00000001
        /*01f8*/ 	.word	0x00000001


	//----- nvinfo : EIATTR_CBANK_PARAM_SIZE
	.align		4
.L_73:
        /*01fc*/ 	.byte	0x03, 0x19
        /*01fe*/ 	.short	0x00e0


	//----- nvinfo : EIATTR_PARAM_CBANK
	.align		4
        /*0200*/ 	.byte	0x04, 0x0a
        /*0202*/ 	.short	(.L_75 - .L_74)
	.align		4
.L_74:
        /*0204*/ 	.word	index@(.nv.constant0.triton_poi_fused__native_batch_norm_legit_no_training_add_cat_relu_threshold_backward_27)
        /*0208*/ 	.short	0x0210
        /*020a*/ 	.short	0x00e0


	//----- nvinfo : EIATTR_SW_WAR
	.align		4
.L_75:
        /*020c*/ 	.byte	0x04, 0x36
        /*020e*/ 	.short	(.L_77 - .L_76)
.L_76:
        /*0210*/ 	.word	0x00000008
.L_77:


//--------------------- .nv.callgraph             --------------------------
	.section	.nv.callgraph,"",@"SHT_CUDA_CALLGRAPH"
	.align	4
	.sectionentsize	8
	.align		4
        /*0000*/ 	.word	0x00000000
	.align		4
        /*0004*/ 	.word	0xffffffff
	.align		4
        /*0008*/ 	.word	0x00000000
	.align		4
        /*000c*/ 	.word	0xfffffffe
	.align		4
        /*0010*/ 	.word	0x00000000
	.align		4
        /*0014*/ 	.word	0xfffffffd
	.align		4
        /*0018*/ 	.word	0x00000000
	.align		4
        /*001c*/ 	.word	0xfffffffc


//--------------------- .nv.constant4             --------------------------
	.section	.nv.constant4,"a",@progbits
	.align	8
	.align		8
.nv.constant4:
        /*0000*/ 	.dword	_$_str
	.align		8
        /*0008*/ 	.dword	_$_str_$_2


//--------------------- .text.triton_poi_fused__native_batch_norm_legit_no_training_add_cat_relu_threshold_backward_27 --------------------------
	.section	.text.triton_poi_fused__native_batch_norm_legit_no_training_add_cat_relu_threshold_backward_27,"ax",@progbits
	.sectionflags	@"SHF_BARRIERS=1"
	.align	128
        .global         triton_poi_fused__native_batch_norm_legit_no_training_add_cat_relu_threshold_backward_27
        .type           triton_poi_fused__native_batch_norm_legit_no_training_add_cat_relu_threshold_backward_27,@function
        .size           triton_poi_fused__native_batch_norm_legit_no_training_add_cat_relu_threshold_backward_27,(.L_x_1 - triton_poi_fused__native_batch_norm_legit_no_training_add_cat_relu_threshold_backward_27)
        .other          triton_poi_fused__native_batch_norm_legit_no_training_add_cat_relu_threshold_backward_27,@"STO_CUDA_ENTRY STV_DEFAULT"
triton_poi_fused__native_batch_norm_legit_no_training_add_cat_relu_threshold_backward_27:
.text.triton_poi_fused__native_batch_norm_legit_no_training_add_cat_relu_threshold_backward_27:
[----:B------:R-:W0:Y:S01]  /*0000*/  LDC R1, c[0x0][0x28] ;  /* 0x00000a00ff017b82 */ /* 0x000e220000000800 */
[----:B------:R-:W1:Y:S07]  /*0010*/  S2R R71, SR_CTAID.Y ;  /* 0x0000000000477919 */ /* 0x000e6e0000002600 */
[----:B------:R-:W2:Y:S01]  /*0020*/  LDC.64 R88, c[0x0][0x250] ;  /* 0x00009400ff587b82 */ /* 0x000ea20000000a00 */
[----:B------:R-:W-:Y:S02]  /*0030*/  CS2R R8, SRZ ;  /* 0x0000000000087805 */ /* 0x000fe4000001ff00 */
[----:B------:R-:W-:Y:S01]  /*0040*/  CS2R R10, SRZ ;  /* 0x00000000000a7805 */ /* 0x000fe2000001ff00 */
[----:B------:R-:W3:Y:S01]  /*0050*/  S2R R0, SR_TID.X ;  /* 0x0000000000007919 */ /* 0x000ee20000002100 */
[----:B------:R-:W-:-:S02]  /*0060*/  CS2R R12, SRZ ;  /* 0x00000000000c7805 */ /* 0x000fc4000001ff00 */
[----:B------:R-:W-:Y:S01]  /*0070*/  CS2R R14, SRZ ;  /* 0x00000000000e7805 */ /* 0x000fe2000001ff00 */
[----:B------:R-:W-:Y:S01]  /*0080*/  ULDC.64 UR6, c[0x0][0x208] ;  /* 0x0000820000067ab9 */ /* 0x000fe20000000a00 */
[----:B------:R-:W4:Y:S01]  /*0090*/  S2R R4, SR_CTAID.X ;  /* 0x0000000000047919 */ /* 0x000f220000002500 */
[----:B------:R-:W5:Y:S08]  /*00a0*/  LDC.64 R72, c[0x0][0x278] ;  /* 0x00009e00ff487b82 */ /* 0x000f700000000a00 */
[----:B------:R-:W2:Y:S01]  /*00b0*/  LDC.64 R86, c[0x0][0x2a0] ;  /* 0x0000a800ff567b82 */ /* 0x000ea20000000a00 */
[----:B------:R-:W-:Y:S01]  /*00c0*/  IMAD.MOV.U32 R76, RZ, RZ, 0x3e800000 ;  /* 0x3e800000ff4c7424 */ /* 0x000fe200078e00ff */
[----:B------:R-:W-:-:S06]  /*00d0*/  CS2R R18, SRZ ;  /* 0x0000000000127805 */ /* 0x000fcc000001ff00 */
[----:B------:R-:W5:Y:S01]  /*00e0*/  LDC.64 R30, c[0x0][0x240] ;  /* 0x00009000ff1e7b82 */ /* 0x000f620000000a00 */
[----:B-1----:R-:W-:Y:S01]  /*00f0*/  IMAD.SHL.U32 R78, R71, 0x20, RZ ;  /* 0x00000020474e7824 */ /* 0x002fe200078e00ff */
[----:B------:R-:W-:-:S06]  /*0100*/  CS2R R22, SRZ ;  /* 0x0000000000167805 */ /* 0x000fcc000001ff00 */
[----:B------:R-:W1:Y:S01]  /*0110*/  LDC.64 R28, c[0x0][0x248] ;  /* 0x00009200ff1c7b82 */ /* 0x000e620000000a00 */
[----:B---3--:R-:W-:Y:S01]  /*0120*/  IMAD.SHL.U32 R3, R0, 0x8, RZ ;  /* 0x0000000800037824 */ /* 0x008fe200078e00ff */
[----:B------:R-:W-:Y:S01]  /*0130*/  SHF.R.U32.HI R5, RZ, 0x2, R0 ;  /* 0x00000002ff057819 */ /* 0x000fe20000011600 */
[----:B----4-:R-:W-:-:S03]  /*0140*/  IMAD.SHL.U32 R6, R4, 0x20, RZ ;  /* 0x0000002004067824 */ /* 0x010fc600078e00ff */
[----:B------:R-:W-:Y:S02]  /*0150*/  LOP3.LUT R70, R78, 0x18, R3, 0xf8, !PT ;  /* 0x000000184e467812 */ /* 0x000fe400078ef803 */
[----:B------:R-:W3:Y:S01]  /*0160*/  LDC.64 R68, c[0x0][0x268] ;  /* 0x00009a00ff447b82 */ /* 0x000ee20000000a00 */
[----:B------:R-:W-:Y:S02]  /*0170*/  SGXT.U32 R5, R5, 0x5 ;  /* 0x000000050505781a */ /* 0x000fe40000000000 */
[----:B------:R-:W-:Y:S02]  /*0180*/  SHF.R.S32.HI R3, RZ, 0x1f, R70 ;  /* 0x0000001fff037819 */ /* 0x000fe40000011446 */
[----:B------:R-:W-:Y:S02]  /*0190*/  LOP3.LUT R5, R6, R5, RZ, 0xfc, !PT ;  /* 0x0000000506057212 */ /* 0x000fe400078efcff */
[----:B------:R-:W-:Y:S01]  /*01a0*/  LEA.HI R20, R3, R70, RZ, 0x9 ;  /* 0x0000004603147211 */ /* 0x000fe200078f48ff */
[----:B------:R-:W4:Y:S03]  /*01b0*/  LDC.64 R74, c[0x0][0x270] ;  /* 0x00009c00ff4a7b82 */ /* 0x000f260000000a00 */
[----:B------:R-:W-:-:S05]  /*01c0*/  LOP3.LUT R3, R20, 0xfffffe00, RZ, 0xc0, !PT ;  /* 0xfffffe0014037812 */ /* 0x000fca00078ec0ff */
[----:B------:R-:W-:Y:S01]  /*01d0*/  IMAD.IADD R2, R70, 0x1, -R3 ;  /* 0x0000000146027824 */ /* 0x000fe200078e0a03 */
[----:B------:R-:W1:Y:S03]  /*01e0*/  LDC.64 R90, c[0x0][0x290] ;  /* 0x0000a400ff5a7b82 */ /* 0x000e660000000a00 */
[C---:B------:R-:W-:Y:S01]  /*01f0*/  VIADD R3, R2.reuse, 0xffffff80 ;  /* 0xffffff8002037836 */ /* 0x040fe20000000000 */
[C---:B------:R-:W-:Y:S01]  /*0200*/  LOP3.LUT R0, R2.reuse, 0xffffffc0, RZ, 0xc0, !PT ;  /* 0xffffffc002007812 */ /* 0x040fe200078ec0ff */
[----:B--2---:R-:W-:-:S03]  /*0210*/  IMAD.WIDE R6, R2, 0x4, R88 ;  /* 0x0000000402067825 */ /* 0x004fc600078e0258 */
[----:B------:R-:W-:Y:S01]  /*0220*/  ISETP.GE.U32.AND P1, PT, R3, 0x100, PT ;  /* 0x000001000300780c */ /* 0x000fe20003f26070 */
[----:B-----5:R-:W-:Y:S01]  /*0230*/  IMAD.WIDE R16, R2, 0x4, R72 ;  /* 0x0000000402107825 */ /* 0x020fe200078e0248 */
[----:B------:R-:W-:Y:S01]  /*0240*/  ISETP.NE.AND P0, PT, R0, 0x180, PT ;  /* 0x000001800000780c */ /* 0x000fe20003f05270 */
[----:B------:R-:W2:Y:S01]  /*0250*/  LDC.64 R46, c[0x0][0x298] ;  /* 0x0000a600ff2e7b82 */ /* 0x000ea20000000a00 */
[C---:B------:R-:W-:Y:S02]  /*0260*/  ISETP.LT.AND P2, PT, R5.reuse, 0x19, !P1 ;  /* 0x000000190500780c */ /* 0x040fe40004f41270 */
[----:B------:R-:W-:-:S05]  /*0270*/  ISETP.LT.AND P4, PT, R5, 0x19, !P0 ;  /* 0x000000190500780c */ /* 0x000fca0004781270 */
[----:B------:R-:W5:Y:S06]  /*0280*/  LDC.64 R60, c[0x0][0x260] ;  /* 0x00009800ff3c7b82 */ /* 0x000f6c0000000a00 */
[----:B------:R3:W2:Y:S02]  /*0290*/  @P2 LDG.E.EL.128 R8, desc[UR6][R6.64+-0x200] ;  /* 0xfffe000606082981 */ /* 0x0006a4000c2e1d00 */
[----:B------:R-:W1:Y:S02]  /*02a0*/  LDC.64 R54, c[0x0][0x258] ;  /* 0x00009600ff367b82 */ /* 0x000e640000000a00 */
[----:B------:R4:W5:Y:S01]  /*02b0*/  @P4 LDG.E.EL.128 R12, desc[UR6][R16.64+-0x600] ;  /* 0xfffa0006100c4981 */ /* 0x000962000c2e1d00 */
[----:B------:R-:W-:Y:S01]  /*02c0*/  ISETP.GE.AND P5, PT, R5, 0x19, PT ;  /* 0x000000190500780c */ /* 0x000fe20003fa6270 */
[----:B0--3--:R-:W-:-:S04]  /*02d0*/  IMAD.WIDE R6, R2, 0x4, R86 ;  /* 0x0000000402067825 */ /* 0x009fc800078e0256 */
[----:B------:R-:W0:Y:S01]  /*02e0*/  LDC.64 R80, c[0x0][0x280] ;  /* 0x0000a000ff507b82 */ /* 0x000e220000000a00 */
[----:B----4-:R-:W-:Y:S02]  /*02f0*/  CS2R R16, SRZ ;  /* 0x0000000000107805 */ /* 0x010fe4000001ff00 */
[----:B------:R-:W-:Y:S02]  /*0300*/  CS2R R24, SRZ ;  /* 0x0000000000187805 */ /* 0x000fe4000001ff00 */
[----:B------:R-:W-:Y:S02]  /*0310*/  CS2R R26, SRZ ;  /* 0x00000000001a7805 */ /* 0x000fe4000001ff00 */
[----:B------:R-:W-:Y:S01]  /*0320*/  CS2R R36, SRZ ;  /* 0x0000000000247805 */ /* 0x000fe2000001ff00 */
[----:B------:R-:W3:Y:S01]  /*0330*/  LDC.64 R82, c[0x0][0x288] ;  /* 0x0000a200ff527b82 */ /* 0x000ee20000000a00 */
[----:B------:R-:W-:Y:S02]  /*0340*/  CS2R R38, SRZ ;  /* 0x0000000000267805 */ /* 0x000fe4000001ff00 */
[----:B------:R-:W-:-:S05]  /*0350*/  CS2R R40, SRZ ;  /* 0x0000000000287805 */ /* 0x000fca000001ff00 */
[----:B------:R-:W4:Y:S08]  /*0360*/  LDC.64 R66, c[0x0][0x2a8] ;  /* 0x0000aa00ff427b82 */ /* 0x000f300000000a00 */
[----:B------:R-:W0:Y:S01]  /*0370*/  LDC.64 R84, c[0x0][0x2b0] ;  /* 0x0000ac00ff547b82 */ /* 0x000e220000000a00 */
[----:B--2---:R-:W-:Y:S02]  /*0380*/  SEL R4, R11, RZ, P2 ;  /* 0x000000ff0b047207 */ /* 0x004fe40001000000 */
[----:B-----5:R-:W-:-:S03]  /*0390*/  SEL R15, R15, RZ, P4 ;  /* 0x000000ff0f0f7207 */ /* 0x020fc60002000000 */
[----:B------:R-:W-:Y:S02]  /*03a0*/  FADD R4, R4, 9.9999997473787516356e-06 ;  /* 0x3727c5ac04047421 */ /* 0x000fe40000000000 */
[----:B------:R-:W-:Y:S02]  /*03b0*/  FADD R56, R15, 9.9999997473787516356e-06 ;  /* 0x3727c5ac0f387421 */ /* 0x000fe40000000000 */
[----:B------:R-:W2:Y:S08]  /*03c0*/  MUFU.SQRT R52, R4 ;  /* 0x0000000400347308 */ /* 0x000eb00000002000 */
[----:B------:R-:W5:Y:S01]  /*03d0*/  MUFU.SQRT R56, R56 ;  /* 0x0000003800387308 */ /* 0x000f620000002000 */
[----:B--2---:R-:W-:-:S02]  /*03e0*/  FSETP.GT.AND P1, PT, R52, 8.50705917302346158658e+37, PT ;  /* 0x7e8000003400780b */ /* 0x004fc40003f24000 */
[----:B------:R-:W-:Y:S02]  /*03f0*/  FSETP.GEU.AND P0, PT, R52, 1.175494350822287508e-38, PT ;  /* 0x008000003400780b */ /* 0x000fe40003f0e000 */
[----:B------:R-:W-:Y:S02]  /*0400*/  FSEL R15, R76, 1, P1 ;  /* 0x3f8000004c0f7808 */ /* 0x000fe40000800000 */
[----:B-----5:R-:W-:-:S04]  /*0410*/  FSETP.GT.AND P3, PT, R56, 8.50705917302346158658e+37, PT ;  /* 0x7e8000003800780b */ /* 0x020fc80003f64000 */
[----:B------:R-:W-:-:S03]  /*0420*/  FSEL R58, R76, 1, P3 ;  /* 0x3f8000004c3a7808 */ /* 0x000fc60001800000 */
[----:B------:R-:W-:Y:S01]  /*0430*/  @P1 FMUL R52, R52, 0.25 ;  /* 0x3e80000034341820 */ /* 0x000fe20000400000 */
[----:B------:R-:W-:-:S05]  /*0440*/  FSETP.GEU.AND P1, PT, R56, 1.175494350822287508e-38, PT ;  /* 0x008000003800780b */ /* 0x000fca0003f2e000 */
[----:B------:R-:W-:Y:S01]  /*0450*/  @P3 FMUL R56, R56, 0.25 ;  /* 0x3e80000038383820 */ /* 0x000fe20000400000 */
[----:B------:R-:W-:-:S13]  /*0460*/  ISETP.GT.AND P3, PT, R2, 0x1bf, !P5 ;  /* 0x000001bf0200780c */ /* 0x000fda0006f64270 */
[----:B------:R2:W5:Y:S01]  /*0470*/  @P3 LDG.E.EL.128 R16, desc[UR6][R6.64+-0x700] ;  /* 0xfff9000606103981 */ /* 0x000562000c2e1d00 */
[----:B-1----:R-:W-:-:S04]  /*0480*/  IMAD.WIDE R34, R2, 0x4, R28 ;  /* 0x0000000402227825 */ /* 0x002fc800078e021c */
[----:B------:R-:W-:Y:S01]  /*0490*/  @!P0 FMUL R52, R52, 16777216 ;  /* 0x4b80000034348820 */ /* 0x000fe20000400000 */
[----:B------:R-:W-:Y:S01]  /*04a0*/  @!P1 FMUL R56, R56, 16777216 ;  /* 0x4b80000038389820 */ /* 0x000fe20000400000 */
[----:B------:R-:W-:Y:S01]  /*04b0*/  @!P0 FMUL R15, R15, 16777216 ;  /* 0x4b8000000f0f8820 */ /* 0x000fe20000400000 */
[----:B------:R-:W-:Y:S01]  /*04c0*/  IMAD.WIDE R50, R2, 0x4, R74 ;  /* 0x0000000402327825 */ /* 0x000fe200078e024a */
[----:B------:R1:W3:Y:S03]  /*04d0*/  @P2 LDG.E.EL.128 R24, desc[UR6][R34.64+-0x200] ;  /* 0xfffe000622182981 */ /* 0x0002e6000c2e1d00 */
[----:B------:R-:W-:Y:S01]  /*04e0*/  @!P1 FMUL R58, R58, 16777216 ;  /* 0x4b8000003a3a9820 */ /* 0x000fe20000400000 */
[----:B--2---:R-:W-:Y:S02]  /*04f0*/  SHF.R.S32.HI R6, RZ, 0x9, R20 ;  /* 0x00000009ff067819 */ /* 0x004fe40000011414 */
[----:B------:R-:W-:-:S03]  /*0500*/  CS2R R20, SRZ ;  /* 0x0000000000147805 */ /* 0x000fc6000001ff00 */
[----:B------:R-:W-:-:S04]  /*0510*/  IMAD R6, R6, 0x19, R5 ;  /* 0x0000001906067824 */ /* 0x000fc800078e0205 */
[----:B------:R-:W-:-:S04]  /*0520*/  IMAD.SHL.U32 R7, R6, 0x100, RZ ;  /* 0x0000010006077824 */ /* 0x000fc800078e00ff */
[----:B------:R-:W-:-:S04]  /*0530*/  IMAD.IADD R32, R3, 0x1, R7 ;  /* 0x0000000103207824 */ /* 0x000fc800078e0207 */
[----:B------:R-:W-:-:S05]  /*0540*/  IMAD.WIDE R32, R32, 0x4, R30 ;  /* 0x0000000420207825 */ /* 0x000fca00078e021e */
[----:B------:R2:W4:Y:S01]  /*0550*/  @P2 LDG.E.EL.128 R20, desc[UR6][R32.64] ;  /* 0x0000000620142981 */ /* 0x000522000c2e1d00 */
[----:B------:R-:W-:Y:S02]  /*0560*/  CS2R R28, SRZ ;  /* 0x00000000001c7805 */ /* 0x000fe4000001ff00 */
[----:B------:R-:W-:Y:S02]  /*0570*/  CS2R R30, SRZ ;  /* 0x00000000001e7805 */ /* 0x000fe4000001ff00 */
[----:B-1----:R-:W-:Y:S01]  /*0580*/  CS2R R34, SRZ ;  /* 0x0000000000227805 */ /* 0x002fe2000001ff00 */
[C---:B------:R-:W-:Y:S01]  /*0590*/  IMAD.WIDE R46, R2.reuse, 0x4, R46 ;  /* 0x00000004022e7825 */ /* 0x040fe200078e022e */
[----:B------:R1:W0:Y:S01]  /*05a0*/  MUFU.RCP R59, R52 ;  /* 0x00000034003b7308 */ /* 0x0002220000001000 */
[----:B--2---:R-:W-:Y:S02]  /*05b0*/  CS2R R32, SRZ ;  /* 0x0000000000207805 */ /* 0x004fe4000001ff00 */
[----:B-1----:R-:W-:-:S05]  /*05c0*/  IMAD.WIDE R52, R2, 0x4, R60 ;  /* 0x0000000402347825 */ /* 0x002fca00078e023c */
[----:B------:R0:W-:Y:S01]  /*05d0*/  MUFU.RCP R61, R56 ;  /* 0x00000038003d7308 */ /* 0x0001e20000001000 */
[----:B------:R1:W2:Y:S01]  /*05e0*/  @P4 LDG.E.EL.128 R32, desc[UR6][R50.64+-0x600] ;  /* 0xfffa000632204981 */ /* 0x0002a2000c2e1d00 */
[----:B------:R-:W-:Y:S01]  /*05f0*/  IMAD.WIDE R54, R2, 0x4, R54 ;  /* 0x0000000402367825 */ /* 0x000fe200078e0236 */
[----:B-1----:R-:W-:-:S03]  /*0600*/  CS2R R50, SRZ ;  /* 0x0000000000327805 */ /* 0x002fc6000001ff00 */
[----:B0-----:R-:W-:-:S04]  /*0610*/  IMAD.WIDE R56, R2, 0x4, R80 ;  /* 0x0000000402387825 */ /* 0x001fc800078e0250 */
[----:B------:R-:W-:Y:S01]  /*0620*/  FMUL R15, R59, R15 ;  /* 0x0000000f3b0f7220 */ /* 0x000fe20000400000 */
[----:B-----5:R-:W-:-:S05]  /*0630*/  SEL R11, R19, RZ, P3 ;  /* 0x000000ff130b7207 */ /* 0x020fca0001800000 */
[----:B------:R-:W-:-:S04]  /*0640*/  FADD R11, R11, 9.9999997473787516356e-06 ;  /* 0x3727c5ac0b0b7421 */ /* 0x000fc80000000000 */
[----:B------:R0:W1:Y:S02]  /*0650*/  MUFU.SQRT R19, R11 ;  /* 0x0000000b00137308 */ /* 0x0000640000002000 */
[----:B0-----:R-:W-:-:S04]  /*0660*/  IMAD.SHL.U32 R11, R6, 0x40, RZ ;  /* 0x00000040060b7824 */ /* 0x001fc800078e00ff */
[----:B------:R-:W-:Y:S01]  /*0670*/  IMAD.IADD R42, R2, 0x1, R11 ;  /* 0x00000001022a7824 */ /* 0x000fe200078e020b */
[----:B-1----:R-:W-:-:S03]  /*0680*/  FSETP.GT.AND P5, PT, R19, 8.50705917302346158658e+37, PT ;  /* 0x7e8000001300780b */ /* 0x002fc60003fa4000 */
[C---:B------:R-:W-:Y:S01]  /*0690*/  VIADD R49, R42.reuse, 0xfffffe80 ;  /* 0xfffffe802a317836 */ /* 0x040fe20000000000 */
[----:B------:R-:W-:Y:S01]  /*06a0*/  FSETP.GEU.AND P6, PT, R19, 1.175494350822287508e-38, PT ;  /* 0x008000001300780b */ /* 0x000fe20003fce000 */
[----:B------:R-:W-:Y:S01]  /*06b0*/  VIADD R45, R42, 0xfffffe40 ;  /* 0xfffffe402a2d7836 */ /* 0x000fe20000000000 */
[----:B------:R-:W-:Y:S01]  /*06c0*/  CS2R R42, SRZ ;  /* 0x00000000002a7805 */ /* 0x000fe2000001ff00 */
[----:B------:R-:W-:Y:S01]  /*06d0*/  IMAD.WIDE R48, R49, 0x4, R68 ;  /* 0x0000000431307825 */ /* 0x000fe200078e0244 */
[----:B---3--:R-:W-:Y:S02]  /*06e0*/  SEL R27, R27, RZ, P2 ;  /* 0x000000ff1b1b7207 */ /* 0x008fe40001000000 */
[----:B----4-:R-:W-:Y:S01]  /*06f0*/  SEL R62, R23, RZ, P2 ;  /* 0x000000ff173e7207 */ /* 0x010fe20001000000 */
[----:B------:R-:W-:Y:S01]  /*0700*/  IMAD.WIDE R44, R45, 0x4, R90 ;  /* 0x000000042d2c7825 */ /* 0x000fe200078e025a */
[----:B------:R0:W3:Y:S01]  /*0710*/  @P4 LDG.E.EL.128 R28, desc[UR6][R48.64] ;  /* 0x00000006301c4981 */ /* 0x0000e2000c2e1d00 */
[----:B------:R-:W-:-:S02]  /*0720*/  FSEL R4, R76, 1, P5 ;  /* 0x3f8000004c047808 */ /* 0x000fc40002800000 */
[----:B------:R-:W-:Y:S01]  /*0730*/  @P5 FMUL R19, R19, 0.25 ;  /* 0x3e80000013135820 */ /* 0x000fe20000400000 */
[----:B------:R1:W4:Y:S04]  /*0740*/  @P3 LDG.E.EL.128 R36, desc[UR6][R44.64] ;  /* 0x000000062c243981 */ /* 0x000328000c2e1d00 */
[----:B------:R5:W4:Y:S01]  /*0750*/  @P3 LDG.E.EL.128 R40, desc[UR6][R46.64+-0x700] ;  /* 0xfff900062e283981 */ /* 0x000b22000c2e1d00 */
[----:B0-----:R-:W-:Y:S02]  /*0760*/  CS2R R48, SRZ ;  /* 0x0000000000307805 */ /* 0x001fe4000001ff00 */
[----:B-1----:R-:W-:-:S04]  /*0770*/  CS2R R44, SRZ ;  /* 0x00000000002c7805 */ /* 0x002fc8000001ff00 */
[----:B------:R0:W4:Y:S01]  /*0780*/  @P2 LDG.E.EL.128 R48, desc[UR6][R52.64+-0x200] ;  /* 0xfffe000634302981 */ /* 0x000122000c2e1d00 */
[----:B-----5:R-:W-:-:S06]  /*0790*/  CS2R R46, SRZ ;  /* 0x00000000002e7805 */ /* 0x020fcc000001ff00 */
[----:B------:R1:W5:Y:S01]  /*07a0*/  @P2 LDG.E.EL.128 R44, desc[UR6][R54.64+-0x200] ;  /* 0xfffe0006362c2981 */ /* 0x000362000c2e1d00 */
[----:B0-----:R-:W-:Y:S01]  /*07b0*/  CS2R R52, SRZ ;  /* 0x0000000000347805 */ /* 0x001fe2000001ff00 */
[----:B------:R-:W-:Y:S01]  /*07c0*/  FMUL R23, R61, R58 ;  /* 0x0000003a3d177220 */ /* 0x000fe20000400000 */
[----:B-1----:R-:W-:Y:S02]  /*07d0*/  CS2R R54, SRZ ;  /* 0x0000000000367805 */ /* 0x002fe4000001ff00 */
[----:B------:R-:W-:Y:S01]  /*07e0*/  CS2R R58, SRZ ;  /* 0x00000000003a7805 */ /* 0x000fe2000001ff00 */
[----:B------:R-:W-:-:S03]  /*07f0*/  IMAD.WIDE R60, R2, 0x4, R82 ;  /* 0x00000004023c7825 */ /* 0x000fc600078e0252 */
[----:B------:R0:W5:Y:S02]  /*0800*/  @P4 LDG.E.EL.128 R52, desc[UR6][R56.64+-0x600] ;  /* 0xfffa000638344981 */ /* 0x000164000c2e1d00 */
[----:B0-----:R-:W-:-:S06]  /*0810*/  CS2R R56, SRZ ;  /* 0x0000000000387805 */ /* 0x001fcc000001ff00 */
[----:B------:R-:W5:Y:S01]  /*0820*/  @P4 LDG.E.EL.128 R56, desc[UR6][R60.64+-0x600] ;  /* 0xfffa00063c384981 */ /* 0x000f62000c2e1d00 */
[----:B------:R-:W-:Y:S01]  /*0830*/  FADD R62, R62, -R27 ;  /* 0x8000001b3e3e7221 */ /* 0x000fe20000000000 */
[----:B--2---:R-:W-:Y:S01]  /*0840*/  SEL R64, R35, RZ, P4 ;  /* 0x000000ff23407207 */ /* 0x004fe20002000000 */
[----:B------:R-:W-:Y:S02]  /*0850*/  @!P6 FMUL R19, R19, 16777216 ;  /* 0x4b8000001313e820 */ /* 0x000fe40000400000 */
[----:B------:R-:W-:Y:S01]  /*0860*/  FMUL R15, R15, R62 ;  /* 0x0000003e0f0f7220 */ /* 0x000fe20000400000 */
[----:B------:R-:W-:Y:S01]  /*0870*/  @!P6 FMUL R4, R4, 16777216 ;  /* 0x4b8000000404e820 */ /* 0x000fe20000400000 */
[----:B------:R-:W-:Y:S01]  /*0880*/  IMAD.WIDE R84, R2, 0x4, R84 ;  /* 0x0000000402547825 */ /* 0x000fe200078e0254 */
[----:B---3--:R-:W-:-:S05]  /*0890*/  SEL R31, R31, RZ, P4 ;  /* 0x000000ff1f1f7207 */ /* 0x008fca0002000000 */
[----:B------:R-:W-:-:S04]  /*08a0*/  FADD R62, R31, -R64 ;  /* 0x800000401f3e7221 */ /* 0x000fc80000000000 */
[----:B------:R-:W-:Y:S02]  /*08b0*/  FMUL R62, R23, R62 ;  /* 0x0000003e173e7220 */ /* 0x000fe40000400000 */
[----:B------:R-:W0:Y:S01]  /*08c0*/  MUFU.RCP R23, R19 ;  /* 0x0000001300177308 */ /* 0x000e220000001000 */
[----:B----4-:R-:W-:Y:S02]  /*08d0*/  SEL R39, R39, RZ, P3 ;  /* 0x000000ff27277207 */ /* 0x010fe40001800000 */
[----:B------:R-:W-:Y:S02]  /*08e0*/  SEL R51, R51, RZ, P2 ;  /* 0x000000ff33337207 */ /* 0x000fe40001000000 */
[----:B-----5:R-:W-:Y:S01]  /*08f0*/  SEL R64, R47, RZ, P2 ;  /* 0x000000ff2f407207 */ /* 0x020fe20001000000 */
[----:B0-----:R-:W-:Y:S01]  /*0900*/  FMUL R23, R23, R4 ;  /* 0x0000000417177220 */ /* 0x001fe20000400000 */
[----:B------:R-:W-:-:S03]  /*0910*/  SEL R55, R55, RZ, P4 ;  /* 0x000000ff37377207 */ /* 0x000fc60002000000 */
[----:B------:R-:W-:Y:S01]  /*0920*/  FFMA R15, R64, R15, R51 ;  /* 0x0000000f400f7223 */ /* 0x000fe20000000033 */
[----:B------:R-:W-:Y:S01]  /*0930*/  IMAD.WIDE R64, R2, 0x4, R66 ;  /* 0x0000000402407825 */ /* 0x000fe200078e0242 */
[----:B------:R-:W-:-:S05]  /*0940*/  SEL R60, R59, RZ, P4 ;  /* 0x000000ff3b3c7207 */ /* 0x000fca0002000000 */
[----:B------:R-:W-:Y:S01]  /*0950*/  FFMA R19, R55, R62, R60 ;  /* 0x0000003e37137223 */ /* 0x000fe2000000003c */
[----:B------:R-:W-:Y:S02]  /*0960*/  SEL R60, R43, RZ, P3 ;  /* 0x000000ff2b3c7207 */ /* 0x000fe40001800000 */
[----:B------:R-:W-:-:S03]  /*0970*/  CS2R R62, SRZ ;  /* 0x00000000003e7805 */ /* 0x000fc6000001ff00 */
[----:B------:R-:W-:Y:S01]  /*0980*/  FADD R4, R39, -R60 ;  /* 0x8000003c27047221 */ /* 0x000fe20000000000 */
[----:B------:R-:W-:Y:S02]  /*0990*/  CS2R R60, SRZ ;  /* 0x00000000003c7805 */ /* 0x000fe4000001ff00 */
[----:B------:R-:W-:-:S04]  /*09a0*/  CS2R R66, SRZ ;  /* 0x0000000000427805 */ /* 0x000fc8000001ff00 */
[----:B------:R0:W2:Y:S02]  /*09b0*/  @P3 LDG.E.EL.128 R60, desc[UR6][R64.64+-0x700] ;  /* 0xfff90006403c3981 */ /* 0x0000a4000c2e1d00 */
[----:B0-----:R-:W-:-:S06]  /*09c0*/  CS2R R64, SRZ ;  /* 0x0000000000407805 */ /* 0x001fcc000001ff00 */
[----:B------:R-:W3:Y:S01]  /*09d0*/  @P3 LDG.E.EL.128 R64, desc[UR6][R84.64+-0x700] ;  /* 0xfff9000654403981 */ /* 0x000ee2000c2e1d00 */
[----:B------:R-:W-:Y:S01]  /*09e0*/  FMUL R4, R23, R4 ;  /* 0x0000000417047220 */ /* 0x000fe20000400000 */
[----:B------:R-:W-:Y:S02]  /*09f0*/  FSETP.GEU.AND P0, PT, R19, RZ, PT ;  /* 0x000000ff1300720b */ /* 0x000fe40003f0e000 */
[----:B------:R-:W-:Y:S02]  /*0a00*/  ISETP.NE.AND P1, PT, R0, 0x180, PT ;  /* 0x000001800000780c */ /* 0x000fe40003f25270 */
[----:B------:R-:W-:Y:S02]  /*0a10*/  SEL R18, R18, RZ, P3 ;  /* 0x000000ff12127207 */ /* 0x000fe40001800000 */
[----:B------:R-:W-:-:S03]  /*0a20*/  ISETP.GT.AND P5, PT, R2, 0x1bf, PT ;  /* 0x000001bf0200780c */ /* 0x000fc60003fa4270 */
[----:B------:R-:W-:Y:S01]  /*0a30*/  FADD R18, R18, 9.9999997473787516356e-06 ;  /* 0x3727c5ac12127421 */ /* 0x000fe20000000000 */
[----:B------:R-:W-:Y:S02]  /*0a40*/  ISETP.GE.U32.AND P6, PT, R3, 0x100, PT ;  /* 0x000001000300780c */ /* 0x000fe40003fc6070 */
[----:B------:R-:W-:-:S05]  /*0a50*/  SEL R10, R10, RZ, P2 ;  /* 0x000000ff0a0a7207 */ /* 0x000fca0001000000 */
[----:B------:R-:W-:Y:S01]  /*0a60*/  FADD R10, R10, 9.9999997473787516356e-06 ;  /* 0x3727c5ac0a0a7421 */ /* 0x000fe20000000000 */
[----:B------:R-:W-:-:S05]  /*0a70*/  SEL R14, R14, RZ, P4 ;  /* 0x000000ff0e0e7207 */ /* 0x000fca0002000000 */
[----:B------:R-:W-:-:S04]  /*0a80*/  FADD R27, R14, 9.9999997473787516356e-06 ;  /* 0x3727c5ac0e1b7421 */ /* 0x000fc80000000000 */
[----:B------:R-:W-:Y:S01]  /*0a90*/  MUFU.SQRT R14, R27 ;  /* 0x0000001b000e7308 */ /* 0x000fe20000002000 */
[----:B------:R-:W-:Y:S02]  /*0aa0*/  SEL R42, R42, RZ, P3 ;  /* 0x000000ff2a2a7207 */ /* 0x000fe40001800000 */
[----:B------:R-:W-:Y:S02]  /*0ab0*/  SEL R58, R58, RZ, P4 ;  /* 0x000000ff3a3a7207 */ /* 0x000fe40002000000 */
[----:B------:R-:W-:Y:S02]  /*0ac0*/  SEL R50, R50, RZ, P2 ;  /* 0x000000ff32327207 */ /* 0x000fe40001000000 */
[----:B------:R-:W-:-:S05]  /*0ad0*/  SEL R9, R9, RZ, P2 ;  /* 0x000000ff09097207 */ /* 0x000fca0001000000 */
[----:B------:R-:W-:Y:S01]  /*0ae0*/  FADD R9, R9, 9.9999997473787516356e-06 ;  /* 0x3727c5ac09097421 */ /* 0x000fe20000000000 */
[----:B------:R-:W-:-:S05]  /*0af0*/  SEL R13, R13, RZ, P4 ;  /* 0x000000ff0d0d7207 */ /* 0x000fca0002000000 */
[----:B------:R-:W-:Y:S01]  /*0b00*/  FADD R13, R13, 9.9999997473787516356e-06 ;  /* 0x3727c5ac0d0d7421 */ /* 0x000fe20000000000 */
[----:B------:R-:W-:Y:S02]  /*0b10*/  SEL R57, R57, RZ, P4 ;  /* 0x000000ff39397207 */ /* 0x000fe40002000000 */
[----:B--2---:R-:W-:Y:S02]  /*0b20*/  SEL R23, R63, RZ, P3 ;  /* 0x000000ff3f177207 */ /* 0x004fe40001800000 */
[----:B---3--:R-:W-:-:S05]  /*0b30*/  SEL R92, R67, RZ, P3 ;  /* 0x000000ff435c7207 */ /* 0x008fca0001800000 */
[----:B------:R-:W-:Y:S01]  /*0b40*/  FFMA R23, R23, R4, R92 ;  /* 0x0000000417177223 */ /* 0x000fe2000000005c */
[----:B------:R-:W-:Y:S01]  /*0b50*/  FSEL R4, R19, RZ, P0 ;  /* 0x000000ff13047208 */ /* 0x000fe20000000000 */
[----:B------:R-:W0:Y:S03]  /*0b60*/  LDC.64 R92, c[0x0][0x220] ;  /* 0x00008800ff5c7b82 */ /* 0x000e260000000a00 */
[----:B------:R-:W-:-:S04]  /*0b70*/  FSETP.GEU.AND P0, PT, R23, RZ, PT ;  /* 0x000000ff1700720b */ /* 0x000fc80003f0e000 */
[----:B------:R-:W-:-:S04]  /*0b80*/  FSEL R23, R23, RZ, P0 ;  /* 0x000000ff17177208 */ /* 0x000fc80000000000 */
[----:B------:R-:W-:Y:S02]  /*0b90*/  @P1 FSEL R4, R23, RZ, P5 ;  /* 0x000000ff17041208 */ /* 0x000fe40002800000 */
[----:B------:R-:W1:Y:S01]  /*0ba0*/  MUFU.SQRT R23, R18 ;  /* 0x0000001200177308 */ /* 0x000e620000002000 */
[----:B------:R-:W-:-:S04]  /*0bb0*/  FSETP.GEU.AND P0, PT, R15, RZ, PT ;  /* 0x000000ff0f00720b */ /* 0x000fc80003f0e000 */
[----:B------:R-:W-:-:S03]  /*0bc0*/  @!P6 FSEL R4, R15, RZ, P0 ;  /* 0x000000ff0f04e208 */ /* 0x000fc60000000000 */
[----:B------:R-:W2:Y:S01]  /*0bd0*/  MUFU.SQRT R15, R10 ;  /* 0x0000000a000f7308 */ /* 0x000ea20000002000 */
[C---:B-1----:R-:W-:Y:S02]  /*0be0*/  FSETP.GT.AND P0, PT, R23.reuse, 8.50705917302346158658e+37, PT ;  /* 0x7e8000001700780b */ /* 0x042fe40003f04000 */
[----:B------:R-:W-:Y:S02]  /*0bf0*/  FSETP.GEU.AND P1, PT, R23, 1.175494350822287508e-38, PT ;  /* 0x008000001700780b */ /* 0x000fe40003f2e000 */
[----:B------:R-:W-:-:S09]  /*0c00*/  FSEL R19, R76, 1, P0 ;  /* 0x3f8000004c137808 */ /* 0x000fd20000000000 */
[----:B------:R-:W-:Y:S02]  /*0c10*/  @P0 FMUL R23, R23, 0.25 ;  /* 0x3e80000017170820 */ /* 0x000fe40000400000 */
[----:B------:R-:W-:Y:S02]  /*0c20*/  @!P1 FMUL R19, R19, 16777216 ;  /* 0x4b80000013139820 */ /* 0x000fe40000400000 */
[----:B------:R-:W-:Y:S01]  /*0c30*/  @!P1 FMUL R23, R23, 16777216 ;  /* 0x4b80000017179820 */ /* 0x000fe20000400000 */
[C---:B--2---:R-:W-:Y:S02]  /*0c40*/  FSETP.GT.AND P1, PT, R15.reuse, 8.50705917302346158658e+37, PT ;  /* 0x7e8000000f00780b */ /* 0x044fe40003f24000 */
[----:B------:R-:W-:Y:S02]  /*0c50*/  FSETP.GEU.AND P0, PT, R15, 1.175494350822287508e-38, PT ;  /* 0x008000000f00780b */ /* 0x000fe40003f0e000 */
[----:B------:R-:W-:Y:S02]  /*0c60*/  FSEL R18, R76, 1, P1 ;  /* 0x3f8000004c127808 */ /* 0x000fe40000800000 */
[----:B------:R-:W-:-:S07]  /*0c70*/  FSETP.GEU.AND P5, PT, R14, 1.175494350822287508e-38, PT ;  /* 0x008000000e00780b */ /* 0x000fce0003fae000 */
[----:B------:R-:W-:Y:S01]  /*0c80*/  @P1 FMUL R15, R15, 0.25 ;  /* 0x3e8000000f0f1820 */ /* 0x000fe20000400000 */
[----:B------:R-:W-:Y:S01]  /*0c90*/  FSETP.GT.AND P1, PT, R14, 8.50705917302346158658e+37, PT ;  /* 0x7e8000000e00780b */ /* 0x000fe20003f24000 */
[----:B------:R-:W1:-:S12]  /*0ca0*/  MUFU.RCP R84, R23 ;  /* 0x0000001700547308 */ /* 0x000e580000001000 */
[----:B------:R-:W-:-:S04]  /*0cb0*/  @P1 FMUL R14, R14, 0.25 ;  /* 0x3e8000000e0e1820 */ /* 0x000fc80000400000 */
[----:B------:R-:W-:Y:S01]  /*0cc0*/  @!P5 FMUL R14, R14, 16777216 ;  /* 0x4b8000000e0ed820 */ /* 0x000fe20000400000 */
[----:B-1----:R-:W-:Y:S01]  /*0cd0*/  FMUL R84, R84, R19 ;  /* 0x0000001354547220 */ /* 0x002fe20000400000 */
[----:B------:R-:W-:Y:S02]  /*0ce0*/  SEL R19, R38, RZ, P3 ;  /* 0x000000ff26137207 */ /* 0x000fe40001800000 */
[----:B------:R1:W2:Y:S01]  /*0cf0*/  MUFU.RCP R23, R14 ;  /* 0x0000000e00177308 */ /* 0x0002a20000001000 */
[----:B------:R-:W-:Y:S02]  /*0d00*/  FSEL R10, R76, 1, P1 ;  /* 0x3f8000004c0a7808 */ /* 0x000fe40000800000 */
[----:B------:R-:W-:Y:S01]  /*0d10*/  SEL R62, R62, RZ, P3 ;  /* 0x000000ff3e3e7207 */ /* 0x000fe20001800000 */
[----:B------:R-:W-:Y:S01]  /*0d20*/  FADD R19, R19, -R42 ;  /* 0x8000002a13137221 */ /* 0x000fe20000000000 */
[----:B------:R-:W-:Y:S01]  /*0d30*/  SEL R27, R66, RZ, P3 ;  /* 0x000000ff421b7207 */ /* 0x000fe20001800000 */
[----:B------:R-:W-:Y:S01]  /*0d40*/  @!P5 FMUL R10, R10, 16777216 ;  /* 0x4b8000000a0ad820 */ /* 0x000fe20000400000 */
[----:B------:R-:W-:Y:S01]  /*0d50*/  @!P0 FMUL R15, R15, 16777216 ;  /* 0x4b8000000f0f8820 */ /* 0x000fe20000400000 */
[----:B------:R-:W-:Y:S01]  /*0d60*/  FMUL R19, R84, R19 ;  /* 0x0000001354137220 */ /* 0x000fe20000400000 */
[----:B-1----:R-:W-:Y:S01]  /*0d70*/  SEL R14, R22, RZ, P2 ;  /* 0x000000ff160e7207 */ /* 0x002fe20001000000 */
[----:B------:R-:W-:Y:S01]  /*0d80*/  @!P0 FMUL R18, R18, 16777216 ;  /* 0x4b80000012128820 */ /* 0x000fe20000400000 */
[----:B------:R-:W-:Y:S01]  /*0d90*/  ISETP.NE.AND P5, PT, R0, 0x180, PT ;  /* 0x000001800000780c */ /* 0x000fe20003fa5270 */
[----:B------:R-:W-:Y:S01]  /*0da0*/  FFMA R19, R62, R19, R27 ;  /* 0x000000133e137223 */ /* 0x000fe2000000001b */
[----:B------:R-:W1:Y:S01]  /*0db0*/  MUFU.RCP R15, R15 ;  /* 0x0000000f000f7308 */ /* 0x000e620000001000 */
[----:B------:R-:W-:Y:S01]  /*0dc0*/  ISETP.GT.AND P1, PT, R2, 0x1bf, PT ;  /* 0x000001bf0200780c */ /* 0x000fe20003f24270 */
[----:B--2---:R-:W-:Y:S01]  /*0dd0*/  FMUL R27, R23, R10 ;  /* 0x0000000a171b7220 */ /* 0x004fe20000400000 */
[----:B------:R-:W-:Y:S01]  /*0de0*/  SEL R23, R34, RZ, P4 ;  /* 0x000000ff22177207 */ /* 0x000fe20002000000 */
[----:B------:R-:W2:Y:S01]  /*0df0*/  LDC.64 R84, c[0x0][0x218] ;  /* 0x00008600ff547b82 */ /* 0x000ea20000000a00 */
[----:B------:R-:W-:-:S05]  /*0e00*/  SEL R10, R30, RZ, P4 ;  /* 0x000000ff1e0a7207 */ /* 0x000fca0002000000 */
[----:B------:R-:W-:Y:S01]  /*0e10*/  FADD R10, R10, -R23 ;  /* 0x800000170a0a7221 */ /* 0x000fe20000000000 */
[----:B------:R-:W-:Y:S02]  /*0e20*/  SEL R23, R54, RZ, P4 ;  /* 0x000000ff36177207 */ /* 0x000fe40002000000 */
[----:B------:R-:W-:Y:S01]  /*0e30*/  SEL R49, R49, RZ, P2 ;  /* 0x000000ff31317207 */ /* 0x000fe20001000000 */
[----:B------:R-:W-:Y:S01]  /*0e40*/  FMUL R10, R27, R10 ;  /* 0x0000000a1b0a7220 */ /* 0x000fe20000400000 */
[----:B------:R-:W-:Y:S02]  /*0e50*/  SEL R65, R65, RZ, P3 ;  /* 0x000000ff41417207 */ /* 0x000fe40001800000 */
[----:B------:R-:W-:Y:S01]  /*0e60*/  SEL R8, R8, RZ, P2 ;  /* 0x000000ff08087207 */ /* 0x000fe20001000000 */
[----:B------:R-:W-:Y:S01]  /*0e70*/  FFMA R10, R23, R10, R58 ;  /* 0x0000000a170a7223 */ /* 0x000fe2000000003a */
[----:B------:R-:W-:Y:S01]  /*0e80*/  SEL R23, R26, RZ, P2 ;  /* 0x000000ff1a177207 */ /* 0x000fe20001000000 */
[----:B-1----:R-:W-:Y:S01]  /*0e90*/  FMUL R27, R15, R18 ;  /* 0x000000120f1b7220 */ /* 0x002fe20000400000 */
[----:B------:R-:W-:-:S02]  /*0ea0*/  FSETP.GEU.AND P0, PT, R19, RZ, PT ;  /* 0x000000ff1300720b */ /* 0x000fc40003f0e000 */
[----:B------:R-:W-:Y:S01]  /*0eb0*/  SEL R12, R12, RZ, P4 ;  /* 0x000000ff0c0c7207 */ /* 0x000fe20002000000 */
[----:B------:R-:W-:Y:S01]  /*0ec0*/  FADD R14, R14, -R23 ;  /* 0x800000170e0e7221 */ /* 0x000fe20000000000 */
[----:B------:R-:W-:Y:S02]  /*0ed0*/  SEL R23, R46, RZ, P2 ;  /* 0x000000ff2e177207 */ /* 0x000fe40001000000 */
[----:B------:R-:W-:Y:S01]  /*0ee0*/  SEL R28, R28, RZ, P4 ;  /* 0x000000ff1c1c7207 */ /* 0x000fe20002000000 */
[----:B------:R-:W-:Y:S01]  /*0ef0*/  FMUL R14, R27, R14 ;  /* 0x0000000e1b0e7220 */ /* 0x000fe20000400000 */
[----:B------:R-:W-:Y:S02]  /*0f00*/  FSEL R19, R19, RZ, P0 ;  /* 0x000000ff13137208 */ /* 0x000fe40000000000 */
[----:B------:R-:W-:Y:S01]  /*0f10*/  SEL R56, R56, RZ, P4 ;  /* 0x000000ff38387207 */ /* 0x000fe20002000000 */
[----:B------:R-:W-:Y:S01]  /*0f20*/  FFMA R14, R23, R14, R50 ;  /* 0x0000000e170e7223 */ /* 0x000fe20000000032 */
[----:B------:R-:W-:-:S02]  /*0f30*/  FSETP.GEU.AND P0, PT, R10, RZ, PT ;  /* 0x000000ff0a00720b */ /* 0x000fc40003f0e000 */
[----:B------:R-:W-:Y:S01]  /*0f40*/  SEL R48, R48, RZ, P2 ;  /* 0x000000ff30307207 */ /* 0x000fe20001000000 */
[----:B------:R-:W-:Y:S01]  /*0f50*/  IMAD.SHL.U32 R47, R6, 0x80, RZ ;  /* 0x00000080062f7824 */ /* 0x000fe200078e00ff */
[----:B------:R-:W-:Y:S01]  /*0f60*/  FSEL R10, R10, RZ, P0 ;  /* 0x000000ff0a0a7208 */ /* 0x000fe20000000000 */
[----:B------:R-:W1:Y:S01]  /*0f70*/  LDC.64 R42, c[0x0][0x230] ;  /* 0x00008c00ff2a7b82 */ /* 0x000e620000000a00 */
[C---:B------:R-:W-:Y:S02]  /*0f80*/  FSETP.GEU.AND P0, PT, R14.reuse, RZ, PT ;  /* 0x000000ff0e00720b */ /* 0x040fe40003f0e000 */
[----:B------:R-:W-:Y:S02]  /*0f90*/  @P5 FSEL R10, R19, RZ, P1 ;  /* 0x000000ff130a5208 */ /* 0x000fe40000800000 */
[----:B------:R-:W-:Y:S02]  /*0fa0*/  @!P6 FSEL R10, R14, RZ, P0 ;  /* 0x000000ff0e0ae208 */ /* 0x000fe40000000000 */
[----:B------:R-:W-:Y:S01]  /*0fb0*/  SEL R14, R17, RZ, P3 ;  /* 0x000000ff110e7207 */ /* 0x000fe20001800000 */
[----:B------:R-:W3:Y:S04]  /*0fc0*/  LDC.64 R38, c[0x0][0x238] ;  /* 0x00008e00ff267b82 */ /* 0x000ee80000000a00 */
[----:B------:R-:W-:-:S04]  /*0fd0*/  FADD R14, R14, 9.9999997473787516356e-06 ;  /* 0x3727c5ac0e0e7421 */ /* 0x000fc80000000000 */
[----:B------:R-:W4:Y:S08]  /*0fe0*/  MUFU.SQRT R19, R14 ;  /* 0x0000000e00137308 */ /* 0x000f300000002000 */
[----:B------:R-:W5:Y:S01]  /*0ff0*/  MUFU.SQRT R15, R9 ;  /* 0x00000009000f7308 */ /* 0x000f620000002000 */
[C---:B----4-:R-:W-:Y:S02]  /*1000*/  FSETP.GT.AND P1, PT, R19.reuse, 8.50705917302346158658e+37, PT ;  /* 0x7e8000001300780b */ /* 0x050fe40003f24000 */
[----:B------:R-:W-:-:S05]  /*1010*/  FSETP.GEU.AND P0, PT, R19, 1.175494350822287508e-38, PT ;  /* 0x008000001300780b */ /* 0x000fca0003f0e000 */
[----:B------:R-:W4:Y:S01]  /*1020*/  MUFU.SQRT R17, R13 ;  /* 0x0000000d00117308 */ /* 0x000f220000002000 */
[----:B-----5:R-:W-:-:S05]  /*1030*/  FSETP.GT.AND P5, PT, R15, 8.50705917302346158658e+37, PT ;  /* 0x7e8000000f00780b */ /* 0x020fca0003fa4000 */
[----:B------:R-:W-:Y:S01]  /*1040*/  @P1 FMUL R19, R19, 0.25 ;  /* 0x3e80000013131820 */ /* 0x000fe20000400000 */
[----:B------:R-:W-:-:S03]  /*1050*/  FSEL R22, R76, 1, P1 ;  /* 0x3f8000004c167808 */ /* 0x000fc60000800000 */
[----:B------:R-:W-:Y:S01]  /*1060*/  @!P0 FMUL R19, R19, 16777216 ;  /* 0x4b80000013138820 */ /* 0x000fe20000400000 */
[C---:B------:R-:W-:Y:S02]  /*1070*/  FSETP.GEU.AND P1, PT, R15.reuse, 1.175494350822287508e-38, PT ;  /* 0x008000000f00780b */ /* 0x040fe40003f2e000 */
[----:B------:R-:W-:Y:S01]  /*1080*/  FSEL R14, R76, 1, P5 ;  /* 0x3f8000004c0e7808 */ /* 0x000fe20002800000 */
[----:B------:R-:W-:Y:S01]  /*1090*/  @P5 FMUL R15, R15, 0.25 ;  /* 0x3e8000000f0f5820 */ /* 0x000fe20000400000 */
[C---:B----4-:R-:W-:Y:S01]  /*10a0*/  FSETP.GT.AND P5, PT, R17.reuse, 8.50705917302346158658e+37, PT ;  /* 0x7e8000001100780b */ /* 0x050fe20003fa4000 */
[----:B------:R-:W4:Y:S01]  /*10b0*/  MUFU.RCP R19, R19 ;  /* 0x0000001300137308 */ /* 0x000f220000001000 */
[----:B------:R-:W-:Y:S01]  /*10c0*/  FSETP.GEU.AND P6, PT, R17, 1.175494350822287508e-38, PT ;  /* 0x008000001100780b */ /* 0x000fe20003fce000 */
[----:B------:R-:W-:Y:S01]  /*10d0*/  @!P0 FMUL R22, R22, 16777216 ;  /* 0x4b80000016168820 */ /* 0x000fe20000400000 */
[----:B------:R-:W-:Y:S02]  /*10e0*/  SEL R26, R41, RZ, P3 ;  /* 0x000000ff291a7207 */ /* 0x000fe40001800000 */
[----:B------:R-:W-:-:S05]  /*10f0*/  SEL R9, R37, RZ, P3 ;  /* 0x000000ff25097207 */ /* 0x000fca0001800000 */
[----:B------:R-:W-:Y:S02]  /*1100*/  FADD R9, R9, -R26 ;  /* 0x8000001a09097221 */ /* 0x000fe40000000000 */
[----:B------:R-:W-:Y:S01]  /*1110*/  @P5 FMUL R17, R17, 0.25 ;  /* 0x3e80000011115820 */ /* 0x000fe20000400000 */
[----:B----4-:R-:W-:-:S03]  /*1120*/  FMUL R22, R19, R22 ;  /* 0x0000001613167220 */ /* 0x010fc60000400000 */
[----:B------:R-:W-:Y:S01]  /*1130*/  @!P6 FMUL R17, R17, 16777216 ;  /* 0x4b8000001111e820 */ /* 0x000fe20000400000 */
[----:B------:R-:W-:Y:S01]  /*1140*/  SEL R26, R61, RZ, P3 ;  /* 0x000000ff3d1a7207 */ /* 0x000fe20001800000 */
[----:B------:R-:W-:-:S04]  /*1150*/  FMUL R9, R22, R9 ;  /* 0x0000000916097220 */ /* 0x000fc80000400000 */
[----:B------:R-:W4:Y:S01]  /*1160*/  MUFU.RCP R17, R17 ;  /* 0x0000001100117308 */ /* 0x000f220000001000 */
[----:B------:R-:W-:Y:S01]  /*1170*/  FFMA R9, R26, R9, R65 ;  /* 0x000000091a097223 */ /* 0x000fe20000000041 */
[----:B------:R-:W-:Y:S01]  /*1180*/  @!P1 FMUL R15, R15, 16777216 ;  /* 0x4b8000000f0f9820 */ /* 0x000fe20000400000 */
[----:B------:R-:W-:-:S03]  /*1190*/  FSEL R18, R76, 1, P5 ;  /* 0x3f8000004c127808 */ /* 0x000fc60002800000 */
[----:B------:R-:W-:Y:S02]  /*11a0*/  FSETP.GEU.AND P0, PT, R9, RZ, PT ;  /* 0x000000ff0900720b */ /* 0x000fe40003f0e000 */
[----:B------:R-:W-:Y:S01]  /*11b0*/  SEL R26, R33, RZ, P4 ;  /* 0x000000ff211a7207 */ /* 0x000fe20002000000 */
[----:B------:R-:W5:Y:S01]  /*11c0*/  MUFU.RCP R15, R15 ;  /* 0x0000000f000f7308 */ /* 0x000f620000001000 */
[----:B------:R-:W-:Y:S01]  /*11d0*/  FSEL R22, R9, RZ, P0 ;  /* 0x000000ff09167208 */ /* 0x000fe20000000000 */
[----:B------:R-:W-:Y:S01]  /*11e0*/  @!P6 FMUL R18, R18, 16777216 ;  /* 0x4b8000001212e820 */ /* 0x000fe20000400000 */
[----:B------:R-:W-:-:S03]  /*11f0*/  SEL R9, R29, RZ, P4 ;  /* 0x000000ff1d097207 */ /* 0x000fc60002000000 */
[----:B----4-:R-:W-:Y:S02]  /*1200*/  FMUL R18, R17, R18 ;  /* 0x0000001211127220 */ /* 0x010fe40000400000 */
[----:B------:R-:W-:Y:S01]  /*1210*/  FADD R9, R9, -R26 ;  /* 0x8000001a09097221 */ /* 0x000fe20000000000 */
[----:B------:R-:W-:Y:S01]  /*1220*/  SEL R13, R21, RZ, P2 ;  /* 0x000000ff150d7207 */ /* 0x000fe20001000000 */
[----:B------:R-:W-:Y:S02]  /*1230*/  @!P1 FMUL R14, R14, 16777216 ;  /* 0x4b8000000e0e9820 */ /* 0x000fe40000400000 */
[----:B------:R-:W-:Y:S01]  /*1240*/  FMUL R9, R18, R9 ;  /* 0x0000000912097220 */ /* 0x000fe20000400000 */
[----:B------:R-:W-:Y:S02]  /*1250*/  SEL R18, R25, RZ, P2 ;  /* 0x000000ff19127207 */ /* 0x000fe40001000000 */
[----:B------:R-:W-:Y:S01]  /*1260*/  SEL R26, R53, RZ, P4 ;  /* 0x000000ff351a7207 */ /* 0x000fe20002000000 */
[----:B-----5:R-:W-:-:S02]  /*1270*/  FMUL R14, R15, R14 ;  /* 0x0000000e0f0e7220 */ /* 0x020fc40000400000 */
[----:B------:R-:W-:Y:S01]  /*1280*/  FADD R13, R13, -R18 ;  /* 0x800000120d0d7221 */ /* 0x000fe20000000000 */
[----:B------:R-:W-:Y:S01]  /*1290*/  SEL R18, R45, RZ, P2 ;  /* 0x000000ff2d127207 */ /* 0x000fe20001000000 */
[----:B------:R-:W-:Y:S01]  /*12a0*/  FFMA R9, R26, R9, R57 ;  /* 0x000000091a097223 */ /* 0x000fe20000000039 */
[----:B------:R-:W-:Y:S01]  /*12b0*/  ISETP.NE.AND P6, PT, R0, 0x180, PT ;  /* 0x000001800000780c */ /* 0x000fe20003fc5270 */
[----:B------:R-:W-:Y:S01]  /*12c0*/  FMUL R13, R14, R13 ;  /* 0x0000000d0e0d7220 */ /* 0x000fe20000400000 */
[----:B------:R-:W-:Y:S02]  /*12d0*/  ISETP.GE.U32.AND P5, PT, R3, 0x100, PT ;  /* 0x000001000300780c */ /* 0x000fe40003fa6070 */
[----:B------:R-:W-:Y:S01]  /*12e0*/  SEL R14, R16, RZ, P3 ;  /* 0x000000ff100e7207 */ /* 0x000fe20001800000 */
[----:B------:R-:W-:Y:S01]  /*12f0*/  FFMA R13, R18, R13, R49 ;  /* 0x0000000d120d7223 */ /* 0x000fe20000000031 */
[C---:B------:R-:W-:Y:S02]  /*1300*/  FSETP.GEU.AND P0, PT, R9.reuse, RZ, PT ;  /* 0x000000ff0900720b */ /* 0x040fe40003f0e000 */
[----:B------:R-:W-:Y:S01]  /*1310*/  ISETP.GT.AND P1, PT, R2, 0x1bf, PT ;  /* 0x000001bf0200780c */ /* 0x000fe20003f24270 */
[----:B------:R-:W-:Y:S01]  /*1320*/  FADD R14, R14, 9.9999997473787516356e-06 ;  /* 0x3727c5ac0e0e7421 */ /* 0x000fe20000000000 */
[----:B------:R-:W-:Y:S01]  /*1330*/  FSEL R9, R9, RZ, P0 ;  /* 0x000000ff09097208 */ /* 0x000fe20000000000 */
[----:B------:R-:W-:Y:S01]  /*1340*/  FADD R8, R8, 9.9999997473787516356e-06 ;  /* 0x3727c5ac08087421 */ /* 0x000fe20000000000 */
[----:B------:R-:W-:Y:S01]  /*1350*/  FSETP.GEU.AND P0, PT, R13, RZ, PT ;  /* 0x000000ff0d00720b */ /* 0x000fe20003f0e000 */
[----:B------:R-:W4:Y:S01]  /*1360*/  MUFU.SQRT R16, R14 ;  /* 0x0000000e00107308 */ /* 0x000f220000002000 */
[----:B------:R-:W-:-:S02]  /*1370*/  @P6 FSEL R9, R22, RZ, P1 ;  /* 0x000000ff16096208 */ /* 0x000fc40000800000 */
[----:B------:R-:W-:-:S05]  /*1380*/  @!P5 FSEL R9, R13, RZ, P0 ;  /* 0x000000ff0d09d208 */ /* 0x000fca0000000000 */
[----:B------:R-:W5:Y:S01]  /*1390*/  MUFU.SQRT R13, R8 ;  /* 0x00000008000d7308 */ /* 0x000f620000002000 */
[----:B------:R-:W-:Y:S01]  /*13a0*/  FADD R12, R12, 9.9999997473787516356e-06 ;  /* 0x3727c5ac0c0c7421 */ /* 0x000fe20000000000 */
[----:B----4-:R-:W-:-:S06]  /*13b0*/  FSETP.GT.AND P1, PT, R16, 8.50705917302346158658e+37, PT ;  /* 0x7e8000001000780b */ /* 0x010fcc0003f24000 */
[----:B------:R-:W4:Y:S01]  /*13c0*/  MUFU.SQRT R15, R12 ;  /* 0x0000000c000f7308 */ /* 0x000f220000002000 */
[----:B------:R-:W-:Y:S02]  /*13d0*/  FSETP.GEU.AND P0, PT, R16, 1.175494350822287508e-38, PT ;  /* 0x008000001000780b */ /* 0x000fe40003f0e000 */
[C---:B-----5:R-:W-:Y:S02]  /*13e0*/  FSETP.GT.AND P5, PT, R13.reuse, 8.50705917302346158658e+37, PT ;  /* 0x7e8000000d00780b */ /* 0x060fe40003fa4000 */
[----:B------:R-:W-:Y:S02]  /*13f0*/  FSEL R17, R76, 1, P1 ;  /* 0x3f8000004c117808 */ /* 0x000fe40000800000 */
[----:B------:R-:W-:Y:S01]  /*1400*/  @P1 FMUL R16, R16, 0.25 ;  /* 0x3e80000010101820 */ /* 0x000fe20000400000 */
[----:B------:R-:W-:Y:S02]  /*1410*/  FSETP.GEU.AND P1, PT, R13, 1.175494350822287508e-38, PT ;  /* 0x008000000d00780b */ /* 0x000fe40003f2e000 */
[----:B------:R-:W-:-:S06]  /*1420*/  FSEL R14, R76, 1, P5 ;  /* 0x3f8000004c0e7808 */ /* 0x000fcc0002800000 */
[----:B------:R-:W-:Y:S01]  /*1430*/  @P5 FMUL R13, R13, 0.25 ;  /* 0x3e8000000d0d5820 */ /* 0x000fe20000400000 */
[C---:B----4-:R-:W-:Y:S01]  /*1440*/  FSETP.GT.AND P5, PT, R15.reuse, 8.50705917302346158658e+37, PT ;  /* 0x7e8000000f00780b */ /* 0x050fe20003fa4000 */
[----:B------:R-:W-:Y:S01]  /*1450*/  @!P0 FMUL R16, R16, 16777216 ;  /* 0x4b80000010108820 */ /* 0x000fe20000400000 */
[----:B------:R-:W-:-:S05]  /*1460*/  FSETP.GEU.AND P6, PT, R15, 1.175494350822287508e-38, PT ;  /* 0x008000000f00780b */ /* 0x000fca0003fce000 */
[----:B------:R-:W4:Y:S06]  /*1470*/  MUFU.RCP R16, R16 ;  /* 0x0000001000107308 */ /* 0x000f2c0000001000 */
[----:B------:R-:W-:Y:S01]  /*1480*/  @P5 FMUL R15, R15, 0.25 ;  /* 0x3e8000000f0f5820 */ /* 0x000fe20000400000 */
[----:B------:R-:W-:-:S03]  /*1490*/  SEL R12, R36, RZ, P3 ;  /* 0x000000ff240c7207 */ /* 0x000fc60001800000 */
[----:B------:R-:W-:Y:S01]  /*14a0*/  @!P6 FMUL R15, R15, 16777216 ;  /* 0x4b8000000f0fe820 */ /* 0x000fe20000400000 */
[----:B------:R-:W-:Y:S01]  /*14b0*/  SEL R19, R40, RZ, P3 ;  /* 0x000000ff28137207 */ /* 0x000fe20001800000 */
[----:B------:R-:W-:Y:S01]  /*14c0*/  @!P0 FMUL R17, R17, 16777216 ;  /* 0x4b80000011118820 */ /* 0x000fe20000400000 */
[----:B------:R-:W-:Y:S01]  /*14d0*/  @!P1 FMUL R13, R13, 16777216 ;  /* 0x4b8000000d0d9820 */ /* 0x000fe20000400000 */
[----:B------:R-:W-:Y:S01]  /*14e0*/  SEL R64, R64, RZ, P3 ;  /* 0x000000ff40407207 */ /* 0x000fe20001800000 */
[----:B------:R-:W-:Y:S01]  /*14f0*/  @!P1 FMUL R14, R14, 16777216 ;  /* 0x4b8000000e0e9820 */ /* 0x000fe20000400000 */
[----:B------:R-:W5:Y:S01]  /*1500*/  MUFU.RCP R15, R15 ;  /* 0x0000000f000f7308 */ /* 0x000f620000001000 */
[----:B----4-:R-:W-:Y:S01]  /*1510*/  FMUL R17, R16, R17 ;  /* 0x0000001110117220 */ /* 0x010fe20000400000 */
[----:B------:R-:W-:Y:S01]  /*1520*/  FADD R12, R12, -R19 ;  /* 0x800000130c0c7221 */ /* 0x000fe20000000000 */
[----:B------:R-:W-:Y:S01]  /*1530*/  SEL R19, R60, RZ, P3 ;  /* 0x000000ff3c137207 */ /* 0x000fe20001800000 */
[----:B------:R-:W4:Y:S01]  /*1540*/  LDC.64 R40, c[0x0][0x228] ;  /* 0x00008a00ff287b82 */ /* 0x000f220000000a00 */
[----:B------:R-:W-:Y:S01]  /*1550*/  FSEL R8, R76, 1, P5 ;  /* 0x3f8000004c087808 */ /* 0x000fe20002800000 */
[----:B------:R-:W-:-:S02]  /*1560*/  FMUL R12, R17, R12 ;  /* 0x0000000c110c7220 */ /* 0x000fc40000400000 */
[----:B------:R-:W0:Y:S02]  /*1570*/  MUFU.RCP R13, R13 ;  /* 0x0000000d000d7308 */ /* 0x000e240000001000 */
[----:B------:R-:W-:Y:S01]  /*1580*/  FFMA R12, R19, R12, R64 ;  /* 0x0000000c130c7223 */ /* 0x000fe20000000040 */
[----:B------:R-:W-:Y:S01]  /*1590*/  @!P6 FMUL R8, R8, 16777216 ;  /* 0x4b8000000808e820 */ /* 0x000fe20000400000 */
[----:B------:R-:W-:-:S03]  /*15a0*/  SEL R19, R32, RZ, P4 ;  /* 0x000000ff20137207 */ /* 0x000fc60002000000 */
[----:B------:R-:W-:Y:S01]  /*15b0*/  FSETP.GEU.AND P0, PT, R12, RZ, PT ;  /* 0x000000ff0c00720b */ /* 0x000fe20003f0e000 */
[----:B-----5:R-:W-:Y:S01]  /*15c0*/  FMUL R21, R15, R8 ;  /* 0x000000080f157220 */ /* 0x020fe20000400000 */
[----:B------:R-:W-:Y:S01]  /*15d0*/  FADD R8, R28, -R19 ;  /* 0x800000131c087221 */ /* 0x000fe20000000000 */
[----:B------:R-:W-:Y:S02]  /*15e0*/  SEL R19, R52, RZ, P4 ;  /* 0x000000ff34137207 */ /* 0x000fe40002000000 */
[----:B------:R-:W-:Y:S01]  /*15f0*/  FSEL R17, R12, RZ, P0 ;  /* 0x000000ff0c117208 */ /* 0x000fe20000000000 */
[----:B------:R-:W-:Y:S01]  /*1600*/  FMUL R8, R21, R8 ;  /* 0x0000000815087220 */ /* 0x000fe20000400000 */
[----:B------:R-:W-:Y:S02]  /*1610*/  SEL R12, R20, RZ, P2 ;  /* 0x000000ff140c7207 */ /* 0x000fe40001000000 */
[----:B------:R-:W-:Y:S01]  /*1620*/  SEL R15, R24, RZ, P2 ;  /* 0x000000ff180f7207 */ /* 0x000fe20001000000 */
[----:B------:R-:W-:Y:S01]  /*1630*/  FFMA R8, R19, R8, R56 ;  /* 0x0000000813087223 */ /* 0x000fe20000000038 */
[----:B0-----:R-:W-:-:S03]  /*1640*/  FMUL R19, R13, R14 ;  /* 0x0000000e0d137220 */ /* 0x001fc60000400000 */
[----:B------:R-:W-:Y:S01]  /*1650*/  FADD R12, R12, -R15 ;  /* 0x8000000f0c0c7221 */ /* 0x000fe20000000000 */
[----:B------:R-:W-:Y:S02]  /*1660*/  SEL R15, R44, RZ, P2 ;  /* 0x000000ff2c0f7207 */ /* 0x000fe40001000000 */
[----:B------:R-:W-:Y:S01]  /*1670*/  ISETP.NE.AND P6, PT, R0, 0x180, PT ;  /* 0x000001800000780c */ /* 0x000fe20003fc5270 */
[----:B------:R-:W-:Y:S01]  /*1680*/  FMUL R12, R19, R12 ;  /* 0x0000000c130c7220 */ /* 0x000fe20000400000 */
[----:B------:R-:W-:Y:S02]  /*1690*/  ISETP.GE.U32.AND P5, PT, R3, 0x100, PT ;  /* 0x000001000300780c */ /* 0x000fe40003fa6070 */
[----:B------:R-:W-:Y:S01]  /*16a0*/  FSETP.GEU.AND P0, PT, R8, RZ, PT ;  /* 0x000000ff0800720b */ /* 0x000fe20003f0e000 */
[----:B------:R-:W-:Y:S01]  /*16b0*/  FFMA R12, R15, R12, R48 ;  /* 0x0000000c0f0c7223 */ /* 0x000fe20000000030 */
[----:B------:R-:W-:Y:S02]  /*16c0*/  ISETP.GT.AND P1, PT, R2, 0x1bf, PT ;  /* 0x000001bf0200780c */ /* 0x000fe40003f24270 */
[----:B------:R-:W-:-:S02]  /*16d0*/  FSEL R8, R8, RZ, P0 ;  /* 0x000000ff08087208 */ /* 0x000fc40000000000 */
[----:B------:R-:W-:-:S03]  /*16e0*/  FSETP.GEU.AND P0, PT, R12, RZ, PT ;  /* 0x000000ff0c00720b */ /* 0x000fc60003f0e000 */
[----:B------:R-:W-:Y:S02]  /*16f0*/  @P6 FSEL R8, R17, RZ, P1 ;  /* 0x000000ff11086208 */ /* 0x000fe40000800000 */
[----:B------:R-:W-:Y:S02]  /*1700*/  @!P5 FSEL R8, R12, RZ, P0 ;  /* 0x000000ff0c08d208 */ /* 0x000fe40000000000 */
[----:B------:R-:W-:-:S04]  /*1710*/  ISETP.GE.AND P5, PT, R5, 0x19, PT ;  /* 0x000000190500780c */ /* 0x000fc80003fa6270 */
[C---:B------:R-:W-:Y:S02]  /*1720*/  ISETP.LT.AND P1, PT, R2.reuse, 0x80, !P5 ;  /* 0x000000800200780c */ /* 0x040fe40006f21270 */
[----:B------:R-:W-:Y:S02]  /*1730*/  CS2R R12, SRZ ;  /* 0x00000000000c7805 */ /* 0x000fe4000001ff00 */
[----:B------:R-:W-:Y:S01]  /*1740*/  CS2R R14, SRZ ;  /* 0x00000000000e7805 */ /* 0x000fe2000001ff00 */
[----:B----4-:R-:W-:-:S08]  /*1750*/  IMAD.WIDE R16, R2, 0x4, R40 ;  /* 0x0000000402107825 */ /* 0x010fd000078e0228 */
[----:B------:R0:W4:Y:S01]  /*1760*/  @P1 LDG.E.EL.128 R12, desc[UR6][R16.64] ;  /* 0x00000006100c1981 */ /* 0x000122000c2e1d00 */
[----:B------:R-:W-:Y:S01]  /*1770*/  IMAD.IADD R27, R2, 0x1, R47 ;  /* 0x00000001021b7824 */ /* 0x000fe200078e022f */
[----:B------:R-:W-:Y:S02]  /*1780*/  CS2R R18, SRZ ;  /* 0x0000000000127805 */ /* 0x000fe4000001ff00 */
[----:B------:R-:W-:Y:S02]  /*1790*/  CS2R R20, SRZ ;  /* 0x0000000000147805 */ /* 0x000fe4000001ff00 */
[----:B------:R-:W-:Y:S01]  /*17a0*/  CS2R R22, SRZ ;  /* 0x0000000000167805 */ /* 0x000fe2000001ff00 */
[----:B--2---:R-:W-:Y:S01]  /*17b0*/  IMAD.WIDE R26, R27, 0x4, R84 ;  /* 0x000000041b1a7825 */ /* 0x004fe200078e0254 */
[----:B0-----:R-:W-:-:S06]  /*17c0*/  CS2R R16, SRZ ;  /* 0x0000000000107805 */ /* 0x001fcc000001ff00 */
[----:B------:R-:W2:Y:S01]  /*17d0*/  @P1 LDG.E.EL.128 R16, desc[UR6][R26.64] ;  /* 0x000000061a101981 */ /* 0x000ea2000c2e1d00 */
[----:B----4-:R-:W-:Y:S02]  /*17e0*/  SEL R12, R12, RZ, P1 ;  /* 0x000000ff0c0c7207 */ /* 0x010fe40000800000 */
[----:B------:R-:W-:-:S03]  /*17f0*/  SEL R13, R13, RZ, P1 ;  /* 0x000000ff0d0d7207 */ /* 0x000fc60000800000 */
[----:B------:R-:W-:Y:S02]  /*1800*/  FADD R12, R12, 9.9999997473787516356e-06 ;  /* 0x3727c5ac0c0c7421 */ /* 0x000fe40000000000 */
[----:B------:R-:W-:Y:S02]  /*1810*/  FADD R13, R13, 9.9999997473787516356e-06 ;  /* 0x3727c5ac0d0d7421 */ /* 0x000fe40000000000 */
[----:B------:R-:W0:Y:S08]  /*1820*/  MUFU.SQRT R28, R12 ;  /* 0x0000000c001c7308 */ /* 0x000e300000002000 */
[----:B------:R4:W-:Y:S02]  /*1830*/  MUFU.SQRT R35, R13 ;  /* 0x0000000d00237308 */ /* 0x0009e40000002000 */
[----:B----4-:R-:W-:-:S05]  /*1840*/  IMAD.WIDE R12, R2, 0x4, R92 ;  /* 0x00000004020c7825 */ /* 0x010fca00078e025c */
[----:B------:R3:W4:Y:S01]  /*1850*/  @P1 LDG.E.EL.128 R20, desc[UR6][R12.64] ;  /* 0x000000060c141981 */ /* 0x000722000c2e1d00 */
[C---:B0-----:R-:W-:Y:S02]  /*1860*/  FSETP.GT.AND P5, PT, R28.reuse, 8.50705917302346158658e+37, PT ;  /* 0x7e8000001c00780b */ /* 0x041fe40003fa4000 */
[----:B------:R-:W-:-:S11]  /*1870*/  FSETP.GEU.AND P0, PT, R28, 1.175494350822287508e-38, PT ;  /* 0x008000001c00780b */ /* 0x000fd60003f0e000 */
[----:B------:R-:W-:-:S04]  /*1880*/  @P5 FMUL R28, R28, 0.25 ;  /* 0x3e8000001c1c5820 */ /* 0x000fc80000400000 */
[----:B------:R-:W-:-:S06]  /*1890*/  @!P0 FMUL R28, R28, 16777216 ;  /* 0x4b8000001c1c8820 */ /* 0x000fcc0000400000 */
[----:B------:R-:W0:Y:S01]  /*18a0*/  MUFU.RCP R28, R28 ;  /* 0x0000001c001c7308 */ /* 0x000e220000001000 */
[----:B------:R-:W-:Y:S02]  /*18b0*/  FSEL R25, R76, 1, P5 ;  /* 0x3f8000004c197808 */ /* 0x000fe40002800000 */
[----:B--2---:R-:W-:-:S03]  /*18c0*/  SEL R16, R16, RZ, P1 ;  /* 0x000000ff10107207 */ /* 0x004fc60000800000 */
[----:B------:R-:W-:Y:S01]  /*18d0*/  @!P0 FMUL R25, R25, 16777216 ;  /* 0x4b80000019198820 */ /* 0x000fe20000400000 */
[----:B------:R-:W-:Y:S02]  /*18e0*/  CS2R R26, SRZ ;  /* 0x00000000001a7805 */ /* 0x000fe4000001ff00 */
[----:B------:R-:W-:Y:S01]  /*18f0*/  CS2R R30, SRZ ;  /* 0x00000000001e7805 */ /* 0x000fe2000001ff00 */
[----:B-1----:R-:W-:-:S04]  /*1900*/  IMAD.WIDE R32, R2, 0x4, R42 ;  /* 0x0000000402207825 */ /* 0x002fc800078e022a */
[----:B0-----:R-:W-:Y:S01]  /*1910*/  FMUL R25, R28, R25 ;  /* 0x000000191c197220 */ /* 0x001fe20000400000 */
[----:B---3--:R-:W-:Y:S01]  /*1920*/  IMAD.WIDE R12, R2, 0x4, R38 ;  /* 0x00000004020c7825 */ /* 0x008fe200078e0226 */
[----:B----4-:R-:W-:Y:S01]  /*1930*/  SEL R29, R20, RZ, P1 ;  /* 0x000000ff141d7207 */ /* 0x010fe20000800000 */
[----:B------:R-:W0:Y:S04]  /*1940*/  LDC.64 R38, c[0x0][0x2c8] ;  /* 0x0000b200ff267b82 */ /* 0x000e280000000a00 */
[----:B------:R-:W-:Y:S01]  /*1950*/  FADD R16, R16, -R29 ;  /* 0x8000001d10107221 */ /* 0x000fe20000000000 */
[----:B------:R-:W-:-:S03]  /*1960*/  CS2R R28, SRZ ;  /* 0x00000000001c7805 */ /* 0x000fc6000001ff00 */
[----:B------:R-:W-:Y:S01]  /*1970*/  FMUL R16, R25, R16 ;  /* 0x0000001019107220 */ /* 0x000fe20000400000 */
[----:B------:R-:W-:Y:S02]  /*1980*/  CS2R R24, SRZ ;  /* 0x0000000000187805 */ /* 0x000fe4000001ff00 */
[----:B------:R1:W2:Y:S04]  /*1990*/  @P1 LDG.E.EL.128 R28, desc[UR6][R12.64] ;  /* 0x000000060c1c1981 */ /* 0x0002a8000c2e1d00 */
[----:B------:R-:W3:Y:S01]  /*19a0*/  @P1 LDG.E.EL.128 R24, desc[UR6][R32.64] ;  /* 0x0000000620181981 */ /* 0x000ee2000c2e1d00 */
[C---:B------:R-:W-:Y:S02]  /*19b0*/  FSETP.GT.AND P6, PT, R35.reuse, 8.50705917302346158658e+37, PT ;  /* 0x7e8000002300780b */ /* 0x040fe40003fc4000 */
[----:B------:R-:W-:-:S11]  /*19c0*/  FSETP.GEU.AND P5, PT, R35, 1.175494350822287508e-38, PT ;  /* 0x008000002300780b */ /* 0x000fd60003fae000 */
[----:B------:R-:W-:-:S04]  /*19d0*/  @P6 FMUL R35, R35, 0.25 ;  /* 0x3e80000023236820 */ /* 0x000fc80000400000 */
[----:B------:R-:W-:Y:S01]  /*19e0*/  @!P5 FMUL R35, R35, 16777216 ;  /* 0x4b8000002323d820 */ /* 0x000fe20000400000 */
[----:B------:R-:W-:-:S05]  /*19f0*/  ISETP.GE.AND P0, PT, R2, 0x80, PT ;  /* 0x000000800200780c */ /* 0x000fca0003f06270 */
[----:B------:R-:W4:Y:S01]  /*1a00*/  MUFU.RCP R35, R35 ;  /* 0x0000002300237308 */ /* 0x000f220000001000 */
[----:B------:R-:W-:Y:S02]  /*1a10*/  FSEL R34, R76, 1, P6 ;  /* 0x3f8000004c227808 */ /* 0x000fe40003000000 */
[----:B------:R-:W-:Y:S02]  /*1a20*/  SEL R21, R21, RZ, P1 ;  /* 0x000000ff15157207 */ /* 0x000fe40000800000 */
[----:B-1----:R-:W-:Y:S01]  /*1a30*/  SEL R12, R17, RZ, P1 ;  /* 0x000000ff110c7207 */ /* 0x002fe20000800000 */
[----:B------:R-:W-:-:S04]  /*1a40*/  @!P5 FMUL R34, R34, 16777216 ;  /* 0x4b8000002222d820 */ /* 0x000fc80000400000 */
[----:B------:R-:W-:Y:S01]  /*1a50*/  FADD R12, R12, -R21 ;  /* 0x800000150c0c7221 */ /* 0x000fe20000000000 */
[----:B----4-:R-:W-:-:S04]  /*1a60*/  FMUL R13, R35, R34 ;  /* 0x00000022230d7220 */ /* 0x010fc80000400000 */
[----:B------:R-:W-:Y:S01]  /*1a70*/  FMUL R12, R13, R12 ;  /* 0x0000000c0d0c7220 */ /* 0x000fe20000400000 */
[----:B------:R-:W-:-:S05]  /*1a80*/  SEL R13, R15, RZ, P1 ;  /* 0x000000ff0f0d7207 */ /* 0x000fca0000800000 */
[----:B------:R-:W-:-:S04]  /*1a90*/  FADD R13, R13, 9.9999997473787516356e-06 ;  /* 0x3727c5ac0d0d7421 */ /* 0x000fc80000000000 */
[----:B------:R-:W1:Y:S01]  /*1aa0*/  MUFU.SQRT R15, R13 ;  /* 0x0000000d000f7308 */ /* 0x000e620000002000 */
[----:B------:R-:W-:Y:S02]  /*1ab0*/  P2R R66, PR, RZ, 0x4 ;  /* 0x00000004ff427803 */ /* 0x000fe40000000000 */
[----:B-1----:R-:W-:Y:S02]  /*1ac0*/  FSETP.GT.AND P2, PT, R15, 8.50705917302346158658e+37, PT ;  /* 0x7e8000000f00780b */ /* 0x002fe40003f44000 */
[----:B------:R-:W-:Y:S02]  /*1ad0*/  SEL R21, R22, RZ, P1 ;  /* 0x000000ff16157207 */ /* 0x000fe40000800000 */
[----:B------:R-:W-:-:S05]  /*1ae0*/  SEL R18, R18, RZ, P1 ;  /* 0x000000ff12127207 */ /* 0x000fca0000800000 */
[----:B------:R-:W-:Y:S01]  /*1af0*/  FADD R13, R18, -R21 ;  /* 0x80000015120d7221 */ /* 0x000fe20000000000 */
[----:B------:R-:W-:Y:S02]  /*1b00*/  SEL R19, R19, RZ, P1 ;  /* 0x000000ff13137207 */ /* 0x000fe40000800000 */
[----:B--2---:R-:W-:Y:S02]  /*1b10*/  SEL R28, R28, RZ, P1 ;  /* 0x000000ff1c1c7207 */ /* 0x004fe40000800000 */
[----:B---3--:R-:W-:-:S05]  /*1b20*/  SEL R37, R24, RZ, P1 ;  /* 0x000000ff18257207 */ /* 0x008fca0000800000 */
[----:B------:R-:W-:-:S05]  /*1b30*/  FFMA R16, R37, R16, R28 ;  /* 0x0000001025107223 */ /* 0x000fca000000001c */
[C---:B------:R-:W-:Y:S02]  /*1b40*/  FSETP.GEU.AND P6, PT, R16.reuse, RZ, PT ;  /* 0x000000ff1000720b */ /* 0x040fe40003fce000 */
[----:B------:R-:W-:Y:S02]  /*1b50*/  SEL R25, R25, RZ, P1 ;  /* 0x000000ff19197207 */ /* 0x000fe40000800000 */
[----:B------:R-:W-:Y:S02]  /*1b60*/  @!P0 FSEL R8, R16, RZ, P6 ;  /* 0x000000ff10088208 */ /* 0x000fe40003000000 */
[----:B------:R-:W-:-:S05]  /*1b70*/  SEL R16, R29, RZ, P1 ;  /* 0x000000ff1d107207 */ /* 0x000fca0000800000 */
[----:B------:R-:W-:-:S05]  /*1b80*/  FFMA R12, R25, R12, R16 ;  /* 0x0000000c190c7223 */ /* 0x000fca0000000010 */
[----:B------:R-:W-:-:S04]  /*1b90*/  FSETP.GEU.AND P5, PT, R12, RZ, PT ;  /* 0x000000ff0c00720b */ /* 0x000fc80003fae000 */
[----:B------:R-:W-:Y:S02]  /*1ba0*/  @!P0 FSEL R9, R12, RZ, P5 ;  /* 0x000000ff0c098208 */ /* 0x000fe40002800000 */
[----:B------:R-:W-:-:S05]  /*1bb0*/  SEL R12, R14, RZ, P1 ;  /* 0x000000ff0e0c7207 */ /* 0x000fca0000800000 */
[----:B------:R-:W-:-:S04]  /*1bc0*/  FADD R12, R12, 9.9999997473787516356e-06 ;  /* 0x3727c5ac0c0c7421 */ /* 0x000fc80000000000 */
[----:B------:R-:W1:Y:S02]  /*1bd0*/  MUFU.SQRT R14, R12 ;  /* 0x0000000c000e7308 */ /* 0x000e640000002000 */
[C---:B-1----:R-:W-:Y:S02]  /*1be0*/  FSETP.GT.AND P6, PT, R14.reuse, 8.50705917302346158658e+37, PT ;  /* 0x7e8000000e00780b */ /* 0x042fe40003fc4000 */
[----:B------:R-:W-:Y:S02]  /*1bf0*/  FSETP.GEU.AND P5, PT, R14, 1.175494350822287508e-38, PT ;  /* 0x008000000e00780b */ /* 0x000fe40003fae000 */
[----:B------:R-:W-:-:S09]  /*1c00*/  FSEL R17, R76, 1, P6 ;  /* 0x3f8000004c117808 */ /* 0x000fd20003000000 */
[----:B------:R-:W-:-:S04]  /*1c10*/  @P6 FMUL R14, R14, 0.25 ;  /* 0x3e8000000e0e6820 */ /* 0x000fc80000400000 */
[----:B------:R-:W-:Y:S01]  /*1c20*/  @!P5 FMUL R14, R14, 16777216 ;  /* 0x4b8000000e0ed820 */ /* 0x000fe20000400000 */
[----:B------:R-:W-:-:S05]  /*1c30*/  FSETP.GEU.AND P6, PT, R15, 1.175494350822287508e-38, PT ;  /* 0x008000000f00780b */ /* 0x000fca0003fce000 */
[----:B------:R-:W1:Y:S01]  /*1c40*/  MUFU.RCP R14, R14 ;  /* 0x0000000e000e7308 */ /* 0x000e620000001000 */
[----:B------:R-:W-:Y:S01]  /*1c50*/  @P2 FMUL R15, R15, 0.25 ;  /* 0x3e8000000f0f2820 */ /* 0x000fe20000400000 */
[----:B------:R-:W-:-:S06]  /*1c60*/  @!P5 FMUL R17, R17, 16777216 ;  /* 0x4b8000001111d820 */ /* 0x000fcc0000400000 */
[----:B------:R-:W-:Y:S01]  /*1c70*/  @!P6 FMUL R15, R15, 16777216 ;  /* 0x4b8000000f0fe820 */ /* 0x000fe20000400000 */
[----:B------:R-:W-:Y:S01]  /*1c80*/  SEL R26, R26, RZ, P1 ;  /* 0x000000ff1a1a7207 */ /* 0x000fe20000800000 */
[----:B-1----:R-:W-:Y:S01]  /*1c90*/  FMUL R16, R14, R17 ;  /* 0x000000110e107220 */ /* 0x002fe20000400000 */
[----:B------:R-:W-:-:S03]  /*1ca0*/  SEL R17, R30, RZ, P1 ;  /* 0x000000ff1e117207 */ /* 0x000fc60000800000 */
[----:B------:R-:W1:Y:S01]  /*1cb0*/  MUFU.RCP R15, R15 ;  /* 0x0000000f000f7308 */ /* 0x000e620000001000 */
[----:B------:R-:W-:Y:S01]  /*1cc0*/  FMUL R13, R16, R13 ;  /* 0x0000000d100d7220 */ /* 0x000fe20000400000 */
[----:B------:R-:W-:-:S03]  /*1cd0*/  FSEL R12, R76, 1, P2 ;  /* 0x3f8000004c0c7808 */ /* 0x000fc60001000000 */
[----:B------:R-:W-:Y:S01]  /*1ce0*/  FFMA R13, R26, R13, R17 ;  /* 0x0000000d1a0d7223 */ /* 0x000fe20000000011 */
[----:B------:R-:W-:Y:S01]  /*1cf0*/  SEL R14, R23, RZ, P1 ;  /* 0x000000ff170e7207 */ /* 0x000fe20000800000 */
[----:B------:R-:W-:-:S03]  /*1d00*/  @!P6 FMUL R12, R12, 16777216 ;  /* 0x4b8000000c0ce820 */ /* 0x000fc60000400000 */
[----:B------:R-:W-:-:S04]  /*1d10*/  FSETP.GEU.AND P5, PT, R13, RZ, PT ;  /* 0x000000ff0d00720b */ /* 0x000fc80003fae000 */
[----:B------:R-:W-:Y:S01]  /*1d20*/  @!P0 FSEL R10, R13, RZ, P5 ;  /* 0x000000ff0d0a8208 */ /* 0x000fe20002800000 */
[----:B-1----:R-:W-:Y:S01]  /*1d30*/  FMUL R13, R15, R12 ;  /* 0x0000000c0f0d7220 */ /* 0x002fe20000400000 */
[----:B------:R-:W-:-:S04]  /*1d40*/  FADD R12, R19, -R14 ;  /* 0x8000000e130c7221 */ /* 0x000fc80000000000 */
[----:B------:R-:W-:Y:S01]  /*1d50*/  FMUL R12, R13, R12 ;  /* 0x0000000c0d0c7220 */ /* 0x000fe20000400000 */
[----:B------:R-:W-:Y:S02]  /*1d60*/  SHF.R.S32.HI R13, RZ, 0x1a, R71 ;  /* 0x0000001aff0d7819 */ /* 0x000fe40000011447 */
[----:B------:R-:W-:Y:S02]  /*1d70*/  LOP3.LUT R28, R70, 0x4, RZ, 0xfc, !PT ;  /* 0x00000004461c7812 */ /* 0x000fe400078efcff */
[----:B------:R-:W-:Y:S02]  /*1d80*/  SGXT R13, R13, 0x1 ;  /* 0x000000010d0d781a */ /* 0x000fe40000000200 */
[----:B------:R-:W-:Y:S02]  /*1d90*/  SEL R27, R27, RZ, P1 ;  /* 0x000000ff1b1b7207 */ /* 0x000fe40000800000 */
[----:B------:R-:W-:Y:S02]  /*1da0*/  CS2R R32, SRZ ;  /* 0x0000000000207805 */ /* 0x000fe4000001ff00 */
[----:B------:R-:W-:-:S02]  /*1db0*/  SEL R14, R31, RZ, P1 ;  /* 0x000000ff1f0e7207 */ /* 0x000fc40000800000 */
[----:B------:R-:W-:Y:S02]  /*1dc0*/  CS2R R34, SRZ ;  /* 0x0000000000227805 */ /* 0x000fe4000001ff00 */
[----:B------:R-:W-:Y:S02]  /*1dd0*/  LEA.HI R13, R13, R28, RZ, 0x9 ;  /* 0x0000001c0d0d7211 */ /* 0x000fe400078f48ff */
[----:B------:R-:W-:Y:S02]  /*1de0*/  CS2R R16, SRZ ;  /* 0x0000000000107805 */ /* 0x000fe4000001ff00 */
[----:B------:R-:W-:Y:S01]  /*1df0*/  CS2R R18, SRZ ;  /* 0x0000000000127805 */ /* 0x000fe2000001ff00 */
[----:B------:R-:W-:Y:S01]  /*1e00*/  FFMA R12, R27, R12, R14 ;  /* 0x0000000c1b0c7223 */ /* 0x000fe2000000000e */
[----:B------:R-:W-:Y:S02]  /*1e10*/  LOP3.LUT R13, R13, 0xfffffe00, RZ, 0xc0, !PT ;  /* 0xfffffe000d0d7812 */ /* 0x000fe400078ec0ff */
[----:B------:R-:W-:-:S02]  /*1e20*/  CS2R R20, SRZ ;  /* 0x0000000000147805 */ /* 0x000fc4000001ff00 */
[----:B------:R-:W-:Y:S02]  /*1e30*/  CS2R R22, SRZ ;  /* 0x0000000000167805 */ /* 0x000fe4000001ff00 */
[----:B------:R-:W-:Y:S02]  /*1e40*/  CS2R R24, SRZ ;  /* 0x0000000000187805 */ /* 0x000fe4000001ff00 */
[----:B------:R-:W-:Y:S01]  /*1e50*/  FSETP.GEU.AND P5, PT, R12, RZ, PT ;  /* 0x000000ff0c00720b */ /* 0x000fe20003fae000 */
[----:B------:R-:W-:Y:S01]  /*1e60*/  IMAD.IADD R28, R28, 0x1, -R13 ;  /* 0x000000011c1c7824 */ /* 0x000fe200078e0a0d */
[----:B------:R-:W-:Y:S01]  /*1e70*/  CS2R R14, SRZ ;  /* 0x00000000000e7805 */ /* 0x000fe2000001ff00 */
[----:B------:R-:W-:Y:S01]  /*1e80*/  IMAD.MOV.U32 R79, RZ, RZ, 0x3e800000 ;  /* 0x3e800000ff4f7424 */ /* 0x000fe200078e00ff */
[----:B------:R-:W-:Y:S02]  /*1e90*/  @!P0 FSEL R4, R12, RZ, P5 ;  /* 0x000000ff0c048208 */ /* 0x000fe40002800000 */
[----:B------:R-:W-:Y:S01]  /*1ea0*/  CS2R R12, SRZ ;  /* 0x00000000000c7805 */ /* 0x000fe2000001ff00 */
[C---:B------:R-:W-:Y:S01]  /*1eb0*/  IMAD.WIDE R72, R28.reuse, 0x4, R72 ;  /* 0x000000041c487825 */ /* 0x040fe200078e0248 */
[----:B------:R-:W-:Y:S01]  /*1ec0*/  P2R R56, PR, RZ, 0x1 ;  /* 0x00000001ff387803 */ /* 0x000fe20000000000 */
[----:B------:R-:W1:Y:S03]  /*1ed0*/  LDC.64 R70, c[0x0][0x298] ;  /* 0x0000a600ff467b82 */ /* 0x000e660000000a00 */
[----:B------:R-:W2:Y:S01]  /*1ee0*/  @P4 LDG.E.EL.128 R12, desc[UR6][R72.64+-0x600] ;  /* 0xfffa0006480c4981 */ /* 0x000ea2000c2e1d00 */
[----:B------:R-:W-:-:S04]  /*1ef0*/  IMAD.IADD R65, R28, 0x1, R11 ;  /* 0x000000011c417824 */ /* 0x000fc800078e020b */
[----:B------:R-:W-:Y:S02]  /*1f00*/  VIADD R11, R65, 0xfffffe80 ;  /* 0xfffffe80410b7836 */ /* 0x000fe40000000000 */
[----:B------:R-:W-:-:S04]  /*1f10*/  IMAD.WIDE R80, R28, 0x4, R80 ;  /* 0x000000041c507825 */ /* 0x000fc800078e0250 */
[----:B------:R-:W-:Y:S01]  /*1f20*/  IMAD.WIDE R68, R11, 0x4, R68 ;  /* 0x000000040b447825 */ /* 0x000fe200078e0244 */
[----:B------:R-:W3:Y:S03]  /*1f30*/  @P4 LDG.E.EL.128 R16, desc[UR6][R80.64+-0x600] ;  /* 0xfffa000650104981 */ /* 0x000ee6000c2e1d00 */
[----:B------:R-:W-:Y:S01]  /*1f40*/  IMAD.WIDE R82, R28, 0x4, R82 ;  /* 0x000000041c527825 */ /* 0x000fe200078e0252 */
[----:B------:R4:W5:Y:S04]  /*1f50*/  @P4 LDG.E.EL.128 R32, desc[UR6][R68.64] ;  /* 0x0000000644204981 */ /* 0x000968000c2e1d00 */
[----:B------:R-:W5:Y:S01]  /*1f60*/  @P4 LDG.E.EL.128 R20, desc[UR6][R82.64+-0x600] ;  /* 0xfffa000652144981 */ /* 0x000f62000c2e1d00 */
[----:B--2---:R-:W-:-:S02]  /*1f70*/  SEL R57, R12, RZ, P4 ;  /* 0x000000ff0c397207 */ /* 0x004fc40002000000 */
[----:B------:R-:W-:Y:S01]  /*1f80*/  SEL R67, R13, RZ, P4 ;  /* 0x000000ff0d437207 */ /* 0x000fe20002000000 */
[----:B0-----:R-:W-:Y:S01]  /*1f90*/  IMAD.WIDE R12, R2, 0x4, R38 ;  /* 0x00000004020c7825 */ /* 0x001fe200078e0226 */
[----:B----4-:R-:W-:Y:S02]  /*1fa0*/  SEL R68, R14, RZ, P4 ;  /* 0x000000ff0e447207 */ /* 0x010fe40002000000 */
[----:B------:R-:W-:-:S03]  /*1fb0*/  SEL R69, R15, RZ, P4 ;  /* 0x000000ff0f457207 */ /* 0x000fc60002000000 */
[----:B------:R-:W2:Y:S01]  /*1fc0*/  LDG.E.EL.128 R12, desc[UR6][R12.64] ;  /* 0x000000060c0c7981 */ /* 0x000ea2000c2e1d00 */
[----:B---3--:R-:W-:Y:S02]  /*1fd0*/  SEL R60, R16, RZ, P4 ;  /* 0x000000ff103c7207 */ /* 0x008fe40002000000 */
[----:B------:R-:W-:Y:S02]  /*1fe0*/  SEL R59, R17, RZ, P4 ;  /* 0x000000ff113b7207 */ /* 0x000fe40002000000 */
[----:B------:R-:W-:Y:S02]  /*1ff0*/  SEL R58, R18, RZ, P4 ;  /* 0x000000ff123a7207 */ /* 0x000fe40002000000 */
[----:B------:R-:W-:Y:S02]  /*2000*/  SEL R55, R19, RZ, P4 ;  /* 0x000000ff13377207 */ /* 0x000fe40002000000 */
[----:B------:R-:W-:Y:S02]  /*2010*/  CS2R R18, SRZ ;  /* 0x0000000000127805 */ /* 0x000fe4000001ff00 */
[----:B-----5:R-:W-:-:S02]  /*2020*/  SEL R62, R21, RZ, P4 ;  /* 0x000000ff153e7207 */ /* 0x020fc40002000000 */
[----:B------:R-:W-:Y:S01]  /*2030*/  CS2R R26, SRZ ;  /* 0x00000000001a7805 */ /* 0x000fe2000001ff00 */
[----:B------:R-:W-:-:S05]  /*2040*/  IMAD.WIDE R74, R28, 0x4, R74 ;  /* 0x000000041c4a7825 */ /* 0x000fca00078e024a */
[----:B------:R-:W3:Y:S01]  /*2050*/  @P4 LDG.E.EL.128 R24, desc[UR6][R74.64+-0x600] ;  /* 0xfffa00064a184981 */ /* 0x000ee2000c2e1d00 */
[----:B--2---:R-:W-:Y:S01]  /*2060*/  FADD R16, R14, 9.9999997473787516356e-06 ;  /* 0x3727c5ac0e107421 */ /* 0x004fe20000000000 */
[----:B------:R-:W-:Y:S01]  /*2070*/  FADD R14, R12, 9.9999997473787516356e-06 ;  /* 0x3727c5ac0c0e7421 */ /* 0x000fe20000000000 */
[----:B------:R-:W-:Y:S02]  /*2080*/  FADD R21, R13, 9.9999997473787516356e-06 ;  /* 0x3727c5ac0d157421 */ /* 0x000fe40000000000 */
[----:B------:R0:W2:Y:S01]  /*2090*/  MUFU.SQRT R36, R16 ;  /* 0x0000001000247308 */ /* 0x0000a20000002000 */
[----:B------:R-:W-:Y:S01]  /*20a0*/  IMAD.WIDE R12, R28, 0x4, R40 ;  /* 0x000000041c0c7825 */ /* 0x000fe200078e0228 */
[----:B0-----:R-:W-:-:S06]  /*20b0*/  CS2R R16, SRZ ;  /* 0x0000000000107805 */ /* 0x001fcc000001ff00 */
[----:B------:R-:W4:Y:S01]  /*20c0*/  @P1 LDG.E.EL.128 R16, desc[UR6][R12.64] ;  /* 0x000000060c101981 */ /* 0x000f22000c2e1d00 */
[----:B------:R-:W-:Y:S01]  /*20d0*/  SEL R53, R32, RZ, P4 ;  /* 0x000000ff20357207 */ /* 0x000fe20002000000 */
[----:B------:R-:W0:Y:S01]  /*20e0*/  MUFU.SQRT R37, R14 ;  /* 0x0000000e00257308 */ /* 0x000e220000002000 */
[----:B------:R-:W-:Y:S02]  /*20f0*/  SEL R51, R33, RZ, P4 ;  /* 0x000000ff21337207 */ /* 0x000fe40002000000 */
[----:B------:R-:W-:Y:S02]  /*2100*/  SEL R49, R34, RZ, P4 ;  /* 0x000000ff22317207 */ /* 0x000fe40002000000 */
[----:B------:R-:W-:Y:S02]  /*2110*/  SEL R48, R35, RZ, P4 ;  /* 0x000000ff23307207 */ /* 0x000fe40002000000 */
[----:B---3--:R-:W-:Y:S02]  /*2120*/  SEL R11, R27, RZ, P4 ;  /* 0x000000ff1b0b7207 */ /* 0x008fe40002000000 */
[----:B------:R-:W-:-:S02]  /*2130*/  SEL R50, R26, RZ, P4 ;  /* 0x000000ff1a327207 */ /* 0x000fc40002000000 */
[----:B------:R-:W-:Y:S02]  /*2140*/  SEL R54, R24, RZ, P4 ;  /* 0x000000ff18367207 */ /* 0x000fe40002000000 */
[----:B------:R-:W-:Y:S02]  /*2150*/  SEL R52, R25, RZ, P4 ;  /* 0x000000ff19347207 */ /* 0x000fe40002000000 */
[----:B------:R-:W-:Y:S02]  /*2160*/  SEL R61, R20, RZ, P4 ;  /* 0x000000ff143d7207 */ /* 0x000fe40002000000 */
[----:B------:R-:W-:Y:S02]  /*2170*/  SEL R63, R22, RZ, P4 ;  /* 0x000000ff163f7207 */ /* 0x000fe40002000000 */
[----:B------:R-:W-:Y:S02]  /*2180*/  SEL R64, R23, RZ, P4 ;  /* 0x000000ff17407207 */ /* 0x000fe40002000000 */
[C---:B--2---:R-:W-:Y:S01]  /*2190*/  FSETP.GT.AND P4, PT, R36.reuse, 8.50705917302346158658e+37, PT ;  /* 0x7e8000002400780b */ /* 0x044fe20003f84000 */
[----:B------:R-:W2:Y:S01]  /*21a0*/  MUFU.SQRT R38, R21 ;  /* 0x0000001500267308 */ /* 0x000ea20000002000 */
[----:B------:R-:W-:-:S02]  /*21b0*/  FSETP.GEU.AND P5, PT, R36, 1.175494350822287508e-38, PT ;  /* 0x008000002400780b */ /* 0x000fc40003fae000 */
[----:B------:R-:W-:Y:S02]  /*21c0*/  FSEL R31, R79, 1, P4 ;  /* 0x3f8000004f1f7808 */ /* 0x000fe40002000000 */
[----:B0-----:R-:W-:-:S07]  /*21d0*/  FSETP.GEU.AND P0, PT, R37, 1.175494350822287508e-38, PT ;  /* 0x008000002500780b */ /* 0x001fce0003f0e000 */
[----:B------:R-:W-:Y:S01]  /*21e0*/  @P4 FMUL R36, R36, 0.25 ;  /* 0x3e80000024244820 */ /* 0x000fe20000400000 */
[----:B------:R-:W-:Y:S02]  /*21f0*/  FSETP.GT.AND P4, PT, R37, 8.50705917302346158658e+37, PT ;  /* 0x7e8000002500780b */ /* 0x000fe40003f84000 */
[----:B------:R-:W-:Y:S02]  /*2200*/  P2R R14, PR, RZ, 0x1 ;  /* 0x00000001ff0e7803 */ /* 0x000fe40000000000 */
[----:B------:R-:W-:Y:S02]  /*2210*/  FSEL R29, R79, 1, P4 ;  /* 0x3f8000004f1d7808 */ /* 0x000fe40002000000 */
[----:B------:R-:W-:-:S07]  /*2220*/  CS2R R24, SRZ ;  /* 0x0000000000187805 */ /* 0x000fce000001ff00 */
[----:B------:R-:W-:Y:S01]  /*2230*/  @P4 FMUL R37, R37, 0.25 ;  /* 0x3e80000025254820 */ /* 0x000fe20000400000 */
[----:B--2---:R-:W-:Y:S02]  /*2240*/  FSETP.GEU.AND P4, PT, R38, 1.175494350822287508e-38, PT ;  /* 0x008000002600780b */ /* 0x004fe40003f8e000 */
[----:B------:R-:W-:Y:S02]  /*2250*/  CS2R R26, SRZ ;  /* 0x00000000001a7805 */ /* 0x000fe4000001ff00 */
[----:B------:R-:W-:Y:S02]  /*2260*/  P2R R21, PR, RZ, 0x10 ;  /* 0x00000010ff157803 */ /* 0x000fe40000000000 */
[----:B------:R-:W-:Y:S02]  /*2270*/  ISETP.NE.AND P4, PT, R14, RZ, PT ;  /* 0x000000ff0e00720c */ /* 0x000fe40003f85270 */
[----:B------:R-:W-:Y:S02]  /*2280*/  P2R R14, PR, RZ, 0x2 ;  /* 0x00000002ff0e7803 */ /* 0x000fe40000000000 */
[----:B----4-:R-:W-:-:S02]  /*2290*/  SEL R17, R17, RZ, P1 ;  /* 0x000000ff11117207 */ /* 0x010fc40000800000 */
[----:B------:R-:W-:-:S03]  /*22a0*/  SEL R18, R18, RZ, P1 ;  /* 0x000000ff12127207 */ /* 0x000fc60000800000 */
[----:B------:R-:W-:Y:S02]  /*22b0*/  FADD R17, R17, 9.9999997473787516356e-06 ;  /* 0x3727c5ac11117421 */ /* 0x000fe40000000000 */
[----:B------:R-:W-:Y:S02]  /*22c0*/  FADD R18, R18, 9.9999997473787516356e-06 ;  /* 0x3727c5ac12127421 */ /* 0x000fe40000000000 */
[----:B------:R-:W0:Y:S01]  /*22d0*/  MUFU.SQRT R41, R17 ;  /* 0x0000001100297308 */ /* 0x000e220000002000 */
[----:B------:R-:W-:-:S07]  /*22e0*/  SEL R16, R16, RZ, P1 ;  /* 0x000000ff10107207 */ /* 0x000fce0000800000 */
[----:B------:R-:W2:Y:S01]  /*22f0*/  MUFU.SQRT R44, R18 ;  /* 0x00000012002c7308 */ /* 0x000ea20000002000 */
[----:B------:R-:W-:Y:S01]  /*2300*/  FADD R16, R16, 9.9999997473787516356e-06 ;  /* 0x3727c5ac10107421 */ /* 0x000fe20000000000 */
[----:B0-----:R-:W-:-:S06]  /*2310*/  FSETP.GEU.AND P0, PT, R41, 1.175494350822287508e-38, PT ;  /* 0x008000002900780b */ /* 0x001fcc0003f0e000 */
[----:B------:R0:W3:Y:S01]  /*2320*/  MUFU.SQRT R39, R16 ;  /* 0x0000001000277308 */ /* 0x0000e20000002000 */
[----:B------:R-:W-:Y:S02]  /*2330*/  SEL R19, R19, RZ, P1 ;  /* 0x000000ff13137207 */ /* 0x000fe40000800000 */
[----:B0-----:R-:W-:Y:S02]  /*2340*/  P2R R16, PR, RZ, 0x1 ;  /* 0x00000001ff107803 */ /* 0x001fe40000000000 */
[----:B--2---:R-:W-:-:S04]  /*2350*/  FSETP.GEU.AND P0, PT, R44, 1.175494350822287508e-38, PT ;  /* 0x008000002c00780b */ /* 0x004fc80003f0e000 */
[----:B------:R-:W-:-:S04]  /*2360*/  P2R R12, PR, RZ, 0x1 ;  /* 0x00000001ff0c7803 */ /* 0x000fc80000000000 */
[----:B------:R-:W-:Y:S01]  /*2370*/  ISETP.NE.AND P1, PT, R12, RZ, PT ;  /* 0x000000ff0c00720c */ /* 0x000fe20003f25270 */
[----:B------:R-:W-:Y:S01]  /*2380*/  IMAD.WIDE R12, R28, 0x4, R86 ;  /* 0x000000041c0c7825 */ /* 0x000fe200078e0256 */
[----:B------:R-:W-:Y:S02]  /*2390*/  FSETP.GT.AND P6, PT, R38, 8.50705917302346158658e+37, PT ;  /* 0x7e8000002600780b */ /* 0x000fe40003fc4000 */
[----:B---3--:R-:W-:Y:S01]  /*23a0*/  FSETP.GEU.AND P2, PT, R39, 1.175494350822287508e-38, PT ;  /* 0x008000002700780b */ /* 0x008fe20003f4e000 */
[----:B------:R-:W-:Y:S01]  /*23b0*/  FADD R19, R19, 9.9999997473787516356e-06 ;  /* 0x3727c5ac13137421 */ /* 0x000fe20000000000 */
[----:B------:R0:W2:Y:S01]  /*23c0*/  @P3 LDG.E.EL.128 R24, desc[UR6][R12.64+-0x700] ;  /* 0xfff900060c183981 */ /* 0x0000a2000c2e1d00 */
[----:B------:R-:W-:Y:S02]  /*23d0*/  FSEL R30, R79, 1, P6 ;  /* 0x3f8000004f1e7808 */ /* 0x000fe40003000000 */
[----:B------:R-:W-:Y:S02]  /*23e0*/  P2R R20, PR, RZ, 0x20 ;  /* 0x00000020ff147803 */ /* 0x000fe40000000000 */
[----:B------:R-:W-:-:S02]  /*23f0*/  CS2R R32, SRZ ;  /* 0x0000000000207805 */ /* 0x000fc4000001ff00 */
[----:B------:R-:W-:Y:S01]  /*2400*/  CS2R R34, SRZ ;  /* 0x0000000000227805 */ /* 0x000fe2000001ff00 */
[----:B------:R-:W-:Y:S02]  /*2410*/  VIADD R65, R65, 0xfffffe40 ;  /* 0xfffffe4041417836 */ /* 0x000fe40000000000 */
[----:B------:R-:W-:Y:S01]  /*2420*/  @!P4 FMUL R37, R37, 16777216 ;  /* 0x4b8000002525c820 */ /* 0x000fe20000400000 */
[----:B------:R-:W-:Y:S01]  /*2430*/  @!P4 FMUL R29, R29, 16777216 ;  /* 0x4b8000001d1dc820 */ /* 0x000fe20000400000 */
[----:B------:R-:W-:Y:S01]  /*2440*/  @P6 FMUL R38, R38, 0.25 ;  /* 0x3e80000026266820 */ /* 0x000fe20000400000 */
[----:B------:R-:W-:Y:S02]  /*2450*/  FSETP.GT.AND P6, PT, R39, 8.50705917302346158658e+37, PT ;  /* 0x7e8000002700780b */ /* 0x000fe40003fc4000 */
[----:B------:R-:W-:Y:S01]  /*2460*/  CS2R R22, SRZ ;  /* 0x0000000000167805 */ /* 0x000fe2000001ff00 */
[----:B------:R-:W-:Y:S01]  /*2470*/  FADD R57, R57, 9.9999997473787516356e-06 ;  /* 0x3727c5ac39397421 */ /* 0x000fe20000000000 */
[----:B------:R-:W-:Y:S01]  /*2480*/  FADD R67, R67, 9.9999997473787516356e-06 ;  /* 0x3727c5ac43437421 */ /* 0x000fe20000000000 */
[----:B------:R-:W-:Y:S01]  /*2490*/  FSEL R40, R76, 1, P6 ;  /* 0x3f8000004c287808 */ /* 0x000fe20003000000 */
[----:B------:R-:W-:Y:S01]  /*24a0*/  FADD R68, R68, 9.9999997473787516356e-06 ;  /* 0x3727c5ac44447421 */ /* 0x000fe20000000000 */
[----:B------:R-:W-:Y:S01]  /*24b0*/  FADD R69, R69, 9.9999997473787516356e-06 ;  /* 0x3727c5ac45457421 */ /* 0x000fe20000000000 */
[----:B------:R-:W3:Y:S05]  /*24c0*/  LDC.64 R86, c[0x0][0x2a8] ;  /* 0x0000aa00ff567b82 */ /* 0x000eea0000000a00 */
[----:B------:R-:W-:Y:S01]  /*24d0*/  @P6 FMUL R39, R39, 0.25 ;  /* 0x3e80000027276820 */ /* 0x000fe20000400000 */
[----:B------:R-:W-:Y:S01]  /*24e0*/  FSETP.GT.AND P6, PT, R41, 8.50705917302346158658e+37, PT ;  /* 0x7e8000002900780b */ /* 0x000fe20003fc4000 */
[----:B------:R-:W4:Y:S03]  /*24f0*/  MUFU.SQRT R45, R19 ;  /* 0x00000013002d7308 */ /* 0x000f260000002000 */
[----:B------:R-:W-:-:S09]  /*2500*/  FSEL R42, R76, 1, P6 ;  /* 0x3f8000004c2a7808 */ /* 0x000fd20003000000 */
[----:B------:R-:W-:Y:S01]  /*2510*/  @P6 FMUL R41, R41, 0.25 ;  /* 0x3e80000029296820 */ /* 0x000fe20000400000 */
[----:B------:R-:W-:-:S04]  /*2520*/  FSETP.GT.AND P6, PT, R44, 8.50705917302346158658e+37, PT ;  /* 0x7e8000002c00780b */ /* 0x000fc80003fc4000 */
[----:B------:R-:W-:-:S09]  /*2530*/  FSEL R43, R76, 1, P6 ;  /* 0x3f8000004c2b7808 */ /* 0x000fd20003000000 */
[----:B------:R-:W-:Y:S01]  /*2540*/  @P6 FMUL R44, R44, 0.25 ;  /* 0x3e8000002c2c6820 */ /* 0x000fe20000400000 */
[----:B----4-:R-:W-:Y:S01]  /*2550*/  FSETP.GT.AND P6, PT, R45, 8.50705917302346158658e+37, PT ;  /* 0x7e8000002d00780b */ /* 0x010fe20003fc4000 */
[----:B------:R-:W-:Y:S01]  /*2560*/  @!P2 FMUL R39, R39, 16777216 ;  /* 0x4b8000002727a820 */ /* 0x000fe20000400000 */
[----:B------:R-:W-:Y:S01]  /*2570*/  @!P2 FMUL R40, R40, 16777216 ;  /* 0x4b8000002828a820 */ /* 0x000fe20000400000 */
[----:B------:R-:W-:Y:S02]  /*2580*/  ISETP.NE.AND P2, PT, R66, RZ, PT ;  /* 0x000000ff4200720c */ /* 0x000fe40003f45270 */
[----:B------:R-:W-:Y:S02]  /*2590*/  FSETP.GEU.AND P0, PT, R45, 1.175494350822287508e-38, PT ;  /* 0x008000002d00780b */ /* 0x000fe40003f0e000 */
[----:B------:R-:W-:Y:S01]  /*25a0*/  FSEL R46, R76, 1, P6 ;  /* 0x3f8000004c2e7808 */ /* 0x000fe20003000000 */
[----:B0-----:R-:W-:Y:S01]  /*25b0*/  IMAD.WIDE R12, R28, 0x4, R88 ;  /* 0x000000041c0c7825 */ /* 0x001fe200078e0258 */
[----:B------:R-:W-:-:S02]  /*25c0*/  CS2R R18, SRZ ;  /* 0x0000000000127805 */ /* 0x000fc4000001ff00 */
[----:B------:R-:W-:Y:S02]  /*25d0*/  ISETP.NE.AND P4, PT, R21, RZ, PT ;  /* 0x000000ff1500720c */ /* 0x000fe40003f85270 */
[----:B--2---:R-:W-:Y:S01]  /*25e0*/  SEL R24, R24, RZ, P3 ;  /* 0x000000ff18187207 */ /* 0x004fe20001800000 */
[----:B------:R-:W-:Y:S02]  /*25f0*/  @P6 FMUL R45, R45, 0.25 ;  /* 0x3e8000002d2d6820 */ /* 0x000fe40000400000 */
[----:B------:R0:W2:Y:S01]  /*2600*/  @P2 LDG.E.EL.128 R32, desc[UR6][R12.64+-0x200] ;  /* 0xfffe00060c202981 */ /* 0x0000a2000c2e1d00 */
[----:B------:R-:W-:Y:S02]  /*2610*/  SEL R25, R25, RZ, P3 ;  /* 0x000000ff19197207 */ /* 0x000fe40001800000 */
[----:B------:R-:W-:Y:S01]  /*2620*/  SEL R26, R26, RZ, P3 ;  /* 0x000000ff1a1a7207 */ /* 0x000fe20001800000 */
[----:B------:R-:W-:Y:S01]  /*2630*/  FADD R17, R24, 9.9999997473787516356e-06 ;  /* 0x3727c5ac18117421 */ /* 0x000fe20000000000 */
[----:B------:R-:W-:Y:S01]  /*2640*/  SEL R27, R27, RZ, P3 ;  /* 0x000000ff1b1b7207 */ /* 0x000fe20001800000 */
[----:B------:R-:W-:Y:S01]  /*2650*/  @!P0 FMUL R46, R46, 16777216 ;  /* 0x4b8000002e2e8820 */ /* 0x000fe20000400000 */
[----:B------:R-:W-:Y:S01]  /*2660*/  MUFU.SQRT R77, R57 ;  /* 0x00000039004d7308 */ /* 0x000fe20000002000 */
[----:B------:R-:W-:Y:S01]  /*2670*/  @!P1 FMUL R44, R44, 16777216 ;  /* 0x4b8000002c2c9820 */ /* 0x000fe20000400000 */
[----:B------:R-:W-:Y:S01]  /*2680*/  @!P1 FMUL R43, R43, 16777216 ;  /* 0x4b8000002b2b9820 */ /* 0x000fe20000400000 */
[----:B------:R-:W-:Y:S01]  /*2690*/  FADD R11, R48, -R11 ;  /* 0x8000000b300b7221 */ /* 0x000fe20000000000 */
[----:B------:R-:W-:Y:S01]  /*26a0*/  FADD R53, R53, -R54 ;  /* 0x8000003635357221 */ /* 0x000fe20000000000 */
[----:B------:R-:W-:Y:S01]  /*26b0*/  FADD R51, R51, -R52 ;  /* 0x8000003433337221 */ /* 0x000fe20000000000 */
[----:B------:R-:W-:Y:S01]  /*26c0*/  FADD R49, R49, -R50 ;  /* 0x8000003231317221 */ /* 0x000fe20000000000 */
[----:B------:R-:W4:Y:S01]  /*26d0*/  LDC.64 R88, c[0x0][0x230] ;  /* 0x00008c00ff587b82 */ /* 0x000f220000000a00 */
[----:B------:R-:W5:Y:S02]  /*26e0*/  MUFU.SQRT R72, R17 ;  /* 0x0000001100487308 */ /* 0x000f640000002000 */
[----:B-----5:R-:W-:-:S02]  /*26f0*/  FSETP.GT.AND P5, PT, R72, 8.50705917302346158658e+37, PT ;  /* 0x7e8000004800780b */ /* 0x020fc40003fa4000 */
[----:B------:R-:W-:Y:S02]  /*2700*/  FSETP.GEU.AND P6, PT, R72, 1.175494350822287508e-38, PT ;  /* 0x008000004800780b */ /* 0x000fe40003fce000 */
[----:B------:R-:W-:-:S09]  /*2710*/  FSEL R24, R76, 1, P5 ;  /* 0x3f8000004c187808 */ /* 0x000fd20002800000 */
[----:B------:R-:W-:Y:S01]  /*2720*/  @P5 FMUL R72, R72, 0.25 ;  /* 0x3e80000048485820 */ /* 0x000fe20000400000 */
[----:B------:R-:W-:Y:S01]  /*2730*/  ISETP.NE.AND P5, PT, R20, RZ, PT ;  /* 0x000000ff1400720c */ /* 0x000fe20003fa5270 */
[----:B0-----:R-:W-:Y:S01]  /*2740*/  IMAD.WIDE R12, R65, 0x4, R90 ;  /* 0x00000004410c7825 */ /* 0x001fe200078e025a */
[----:B------:R-:W-:-:S03]  /*2750*/  CS2R R20, SRZ ;  /* 0x0000000000147805 */ /* 0x000fc6000001ff00 */
[----:B------:R-:W-:Y:S01]  /*2760*/  FADD R25, R25, 9.9999997473787516356e-06 ;  /* 0x3727c5ac19197421 */ /* 0x000fe20000000000 */
[----:B------:R-:W-:Y:S01]  /*2770*/  @!P4 FMUL R38, R38, 16777216 ;  /* 0x4b8000002626c820 */ /* 0x000fe20000400000 */
[----:B------:R-:W-:Y:S01]  /*2780*/  @!P4 FMUL R30, R30, 16777216 ;  /* 0x4b8000001e1ec820 */ /* 0x000fe20000400000 */
[----:B------:R-:W-:-:S05]  /*2790*/  FADD R26, R26, 9.9999997473787516356e-06 ;  /* 0x3727c5ac1a1a7421 */ /* 0x000fca0000000000 */
[----:B------:R-:W-:Y:S01]  /*27a0*/  @!P5 FMUL R36, R36, 16777216 ;  /* 0x4b8000002424d820 */ /* 0x000fe20000400000 */
[----:B------:R-:W-:Y:S01]  /*27b0*/  @!P5 FMUL R31, R31, 16777216 ;  /* 0x4b8000001f1fd820 */ /* 0x000fe20000400000 */
[----:B------:R-:W-:Y:S02]  /*27c0*/  ISETP.NE.AND P5, PT, R16, RZ, PT ;  /* 0x000000ff1000720c */ /* 0x000fe40003fa5270 */
[----:B------:R-:W-:Y:S01]  /*27d0*/  CS2R R16, SRZ ;  /* 0x0000000000107805 */ /* 0x000fe2000001ff00 */
[----:B------:R-:W-:Y:S01]  /*27e0*/  @!P6 FMUL R72, R72, 16777216 ;  /* 0x4b8000004848e820 */ /* 0x000fe20000400000 */
[----:B------:R-:W-:Y:S01]  /*27f0*/  @!P0 FMUL R45, R45, 16777216 ;  /* 0x4b8000002d2d8820 */ /* 0x000fe20000400000 */
[----:B------:R-:W-:Y:S01]  /*2800*/  FADD R27, R27, 9.9999997473787516356e-06 ;  /* 0x3727c5ac1b1b7421 */ /* 0x000fe20000000000 */
[----:B------:R-:W-:Y:S01]  /*2810*/  @!P6 FMUL R24, R24, 16777216 ;  /* 0x4b8000001818e820 */ /* 0x000fe20000400000 */
[----:B------:R-:W0:Y:S01]  /*2820*/  LDC.64 R90, c[0x0][0x258] ;  /* 0x00009600ff5a7b82 */ /* 0x000e220000000a00 */
[----:B------:R1:W5:Y:S02]  /*2830*/  @P3 LDG.E.EL.128 R16, desc[UR6][R12.64] ;  /* 0x000000060c103981 */ /* 0x000364000c2e1d00 */
[----:B-1----:R-:W-:-:S05]  /*2840*/  IMAD.WIDE R12, R28, 0x4, R70 ;  /* 0x000000041c0c7825 */ /* 0x002fca00078e0246 */
[----:B------:R1:W3:Y:S01]  /*2850*/  @P3 LDG.E.EL.128 R20, desc[UR6][R12.64+-0x700] ;  /* 0xfff900060c143981 */ /* 0x0002e2000c2e1d00 */
[----:B------:R-:W1:Y:S01]  /*2860*/  MUFU.SQRT R74, R25 ;  /* 0x00000019004a7308 */ /* 0x000e620000002000 */
[----:B------:R-:W-:Y:S01]  /*2870*/  @!P5 FMUL R41, R41, 16777216 ;  /* 0x4b8000002929d820 */ /* 0x000fe20000400000 */
[----:B------:R-:W-:-:S06]  /*2880*/  @!P5 FMUL R42, R42, 16777216 ;  /* 0x4b8000002a2ad820 */ /* 0x000fcc0000400000 */
[----:B------:R-:W0:Y:S01]  /*2890*/  MUFU.SQRT R25, R26 ;  /* 0x0000001a00197308 */ /* 0x000e220000002000 */
[C---:B-1----:R-:W-:Y:S02]  /*28a0*/  FSETP.GT.AND P4, PT, R74.reuse, 8.50705917302346158658e+37, PT ;  /* 0x7e8000004a00780b */ /* 0x042fe40003f84000 */
[----:B------:R-:W-:Y:S02]  /*28b0*/  FSETP.GEU.AND P5, PT, R74, 1.175494350822287508e-38, PT ;  /* 0x008000004a00780b */ /* 0x000fe40003fae000 */
[----:B------:R-:W-:-:S09]  /*28c0*/  FSEL R75, R76, 1, P4 ;  /* 0x3f8000004c4b7808 */ /* 0x000fd20002000000 */
[----:B------:R-:W-:Y:S02]  /*28d0*/  @P4 FMUL R74, R74, 0.25 ;  /* 0x3e8000004a4a4820 */ /* 0x000fe40000400000 */
[----:B------:R-:W-:Y:S02]  /*28e0*/  @!P5 FMUL R75, R75, 16777216 ;  /* 0x4b8000004b4bd820 */ /* 0x000fe40000400000 */
[----:B------:R-:W-:Y:S01]  /*28f0*/  @!P5 FMUL R74, R74, 16777216 ;  /* 0x4b8000004a4ad820 */ /* 0x000fe20000400000 */
[C---:B0-----:R-:W-:Y:S02]  /*2900*/  FSETP.GT.AND P5, PT, R25.reuse, 8.50705917302346158658e+37, PT ;  /* 0x7e8000001900780b */ /* 0x041fe40003fa4000 */
[----:B------:R-:W-:Y:S02]  /*2910*/  FSETP.GEU.AND P4, PT, R25, 1.175494350822287508e-38, PT ;  /* 0x008000001900780b */ /* 0x000fe40003f8e000 */
[----:B------:R-:W-:-:S09]  /*2920*/  FSEL R83, R76, 1, P5 ;  /* 0x3f8000004c537808 */ /* 0x000fd20002800000 */
[----:B------:R-:W-:Y:S02]  /*2930*/  @P5 FMUL R25, R25, 0.25 ;  /* 0x3e80000019195820 */ /* 0x000fe40000400000 */
[----:B------:R-:W-:Y:S02]  /*2940*/  @!P4 FMUL R83, R83, 16777216 ;  /* 0x4b8000005353c820 */ /* 0x000fe40000400000 */
[----:B------:R-:W-:Y:S01]  /*2950*/  @!P4 FMUL R25, R25, 16777216 ;  /* 0x4b8000001919c820 */ /* 0x000fe20000400000 */
[----:B------:R-:W-:-:S05]  /*2960*/  P2R R13, PR, RZ, 0x8 ;  /* 0x00000008ff0d7803 */ /* 0x000fca0000000000 */
[----:B------:R-:W-:Y:S01]  /*2970*/  MUFU.RCP R25, R25 ;  /* 0x0000001900197308 */ /* 0x000fe20000001000 */
[----:B--2---:R-:W-:-:S05]  /*2980*/  SEL R34, R34, RZ, P2 ;  /* 0x000000ff22227207 */ /* 0x004fca0001000000 */
[----:B------:R-:W-:-:S04]  /*2990*/  FADD R34, R34, 9.9999997473787516356e-06 ;  /* 0x3727c5ac22227421 */ /* 0x000fc80000000000 */
[----:B------:R-:W0:Y:S01]  /*29a0*/  MUFU.SQRT R65, R34 ;  /* 0x0000002200417308 */ /* 0x000e220000002000 */
[----:B------:R-:W-:Y:S02]  /*29b0*/  SEL R35, R35, RZ, P2 ;  /* 0x000000ff23237207 */ /* 0x000fe40001000000 */
[----:B------:R-:W-:-:S03]  /*29c0*/  SEL R32, R32, RZ, P2 ;  /* 0x000000ff20207207 */ /* 0x000fc60001000000 */
[----:B------:R-:W-:Y:S02]  /*29d0*/  FADD R35, R35, 9.9999997473787516356e-06 ;  /* 0x3727c5ac23237421 */ /* 0x000fe40000000000 */
[----:B------:R-:W-:Y:S02]  /*29e0*/  FADD R32, R32, 9.9999997473787516356e-06 ;  /* 0x3727c5ac20207421 */ /* 0x000fe40000000000 */
[----:B------:R-:W1:Y:S01]  /*29f0*/  MUFU.SQRT R71, R35 ;  /* 0x0000002300477308 */ /* 0x000e620000002000 */
[----:B0-----:R-:W-:-:S07]  /*2a00*/  FSETP.GT.AND P4, PT, R65, 8.50705917302346158658e+37, PT ;  /* 0x7e8000004100780b */ /* 0x001fce0003f84000 */
[----:B------:R-:W0:Y:S01]  /*2a10*/  MUFU.SQRT R73, R32 ;  /* 0x0000002000497308 */ /* 0x000e220000002000 */
[----:B------:R-:W-:Y:S02]  /*2a20*/  FSETP.GEU.AND P0, PT, R65, 1.175494350822287508e-38, PT ;  /* 0x008000004100780b */ /* 0x000fe40003f0e000 */
[----:B------:R-:W-:Y:S02]  /*2a30*/  FSEL R66, R76, 1, P4 ;  /* 0x3f8000004c427808 */ /* 0x000fe40002000000 */
[----:B------:R-:W-:Y:S01]  /*2a40*/  SEL R33, R33, RZ, P2 ;  /* 0x000000ff21217207 */ /* 0x000fe20001000000 */
[----:B------:R-:W-:Y:S01]  /*2a50*/  @P4 FMUL R65, R65, 0.25 ;  /* 0x3e80000041414820 */ /* 0x000fe20000400000 */
[----:B-1----:R-:W-:-:S03]  /*2a60*/  FSETP.GT.AND P4, PT, R71, 8.50705917302346158658e+37, PT ;  /* 0x7e8000004700780b */ /* 0x002fc60003f84000 */
[----:B------:R-:W-:Y:S01]  /*2a70*/  FADD R33, R33, 9.9999997473787516356e-06 ;  /* 0x3727c5ac21217421 */ /* 0x000fe20000000000 */
[----:B-----5:R-:W-:Y:S02]  /*2a80*/  SEL R17, R17, RZ, P3 ;  /* 0x000000ff11117207 */ /* 0x020fe40001800000 */
[----:B------:R-:W-:Y:S02]  /*2a90*/  SEL R18, R18, RZ, P3 ;  /* 0x000000ff12127207 */ /* 0x000fe40001800000 */
[----:B---3--:R-:W-:-:S05]  /*2aa0*/  SEL R21, R21, RZ, P3 ;  /* 0x000000ff15157207 */ /* 0x008fca0001800000 */
[----:B------:R-:W-:Y:S01]  /*2ab0*/  FADD R21, R17, -R21 ;  /* 0x8000001511157221 */ /* 0x000fe20000000000 */
[----:B------:R-:W-:Y:S02]  /*2ac0*/  SEL R17, R22, RZ, P3 ;  /* 0x000000ff16117207 */ /* 0x000fe40001800000 */
[----:B------:R-:W-:Y:S02]  /*2ad0*/  SEL R12, R20, RZ, P3 ;  /* 0x000000ff140c7207 */ /* 0x000fe40001800000 */
[----:B------:R-:W-:Y:S01]  /*2ae0*/  SEL R16, R16, RZ, P3 ;  /* 0x000000ff10107207 */ /* 0x000fe20001800000 */
[----:B------:R-:W-:Y:S02]  /*2af0*/  FADD R17, R18, -R17 ;  /* 0x8000001112117221 */ /* 0x000fe40000000000 */
[----:B------:R-:W1:Y:S02]  /*2b00*/  MUFU.RCP R18, R72 ;  /* 0x0000004800127308 */ /* 0x000e640000001000 */
[----:B------:R-:W-:-:S06]  /*2b10*/  FADD R12, R16, -R12 ;  /* 0x8000000c100c7221 */ /* 0x000fcc0000000000 */
[----:B------:R2:W-:Y:S01]  /*2b20*/  MUFU.SQRT R16, R27 ;  /* 0x0000001b00107308 */ /* 0x0005e20000002000 */
[----:B0-----:R-:W-:Y:S02]  /*2b30*/  FSETP.GEU.AND P3, PT, R73, 1.175494350822287508e-38, PT ;  /* 0x008000004900780b */ /* 0x001fe40003f6e000 */
[----:B--2---:R-:W-:Y:S02]  /*2b40*/  P2R R27, PR, RZ, 0x1 ;  /* 0x00000001ff1b7803 */ /* 0x004fe40000000000 */
[----:B------:R-:W-:Y:S01]  /*2b50*/  FSETP.GEU.AND P0, PT, R71, 1.175494350822287508e-38, PT ;  /* 0x008000004700780b */ /* 0x000fe20003f0e000 */
[----:B-1----:R-:W-:-:S03]  /*2b60*/  FMUL R18, R18, R24 ;  /* 0x0000001812127220 */ /* 0x002fc60000400000 */
[----:B------:R-:W-:Y:S02]  /*2b70*/  P2R R22, PR, RZ, 0x1 ;  /* 0x00000001ff167803 */ /* 0x000fe40000000000 */
[----:B------:R-:W-:Y:S02]  /*2b80*/  P2R R24, PR, RZ, 0x8 ;  /* 0x00000008ff187803 */ /* 0x000fe40000000000 */
[----:B------:R-:W-:Y:S01]  /*2b90*/  ISETP.NE.AND P3, PT, R22, RZ, PT ;  /* 0x000000ff1600720c */ /* 0x000fe20003f65270 */
[----:B------:R-:W-:Y:S01]  /*2ba0*/  @P4 FMUL R71, R71, 0.25 ;  /* 0x3e80000047474820 */ /* 0x000fe20000400000 */
[----:B------:R-:W-:Y:S01]  /*2bb0*/  MUFU.RCP R22, R74 ;  /* 0x0000004a00167308 */ /* 0x000fe20000001000 */
[----:B------:R-:W-:Y:S02]  /*2bc0*/  FSEL R70, R76, 1, P4 ;  /* 0x3f8000004c467808 */ /* 0x000fe40002000000 */
[----:B------:R-:W-:-:S05]  /*2bd0*/  FSETP.GT.AND P4, PT, R73, 8.50705917302346158658e+37, PT ;  /* 0x7e8000004900780b */ /* 0x000fca0003f84000 */
[----:B------:R-:W0:Y:S01]  /*2be0*/  MUFU.SQRT R74, R33 ;  /* 0x00000021004a7308 */ /* 0x000e220000002000 */
[----:B------:R-:W-:-:S07]  /*2bf0*/  FSEL R72, R76, 1, P4 ;  /* 0x3f8000004c487808 */ /* 0x000fce0002000000 */
[----:B------:R-:W-:Y:S01]  /*2c00*/  @P4 FMUL R73, R73, 0.25 ;  /* 0x3e80000049494820 */ /* 0x000fe20000400000 */
[----:B0-----:R-:W-:Y:S01]  /*2c10*/  FSETP.GT.AND P4, PT, R74, 8.50705917302346158658e+37, PT ;  /* 0x7e8000004a00780b */ /* 0x001fe20003f84000 */
[----:B------:R-:W-:Y:S01]  /*2c20*/  FMUL R22, R22, R75 ;  /* 0x0000004b16167220 */ /* 0x000fe20000400000 */
[----:B------:R-:W-:Y:S02]  /*2c30*/  FSETP.GT.AND P5, PT, R16, 8.50705917302346158658e+37, PT ;  /* 0x7e8000001000780b */ /* 0x000fe40003fa4000 */
[----:B------:R-:W-:Y:S01]  /*2c40*/  FSETP.GEU.AND P1, PT, R74, 1.175494350822287508e-38, PT ;  /* 0x008000004a00780b */ /* 0x000fe20003f2e000 */
[----:B------:R-:W-:Y:S01]  /*2c50*/  FMUL R57, R22, R21 ;  /* 0x0000001516397220 */ /* 0x000fe20000400000 */
[----:B------:R-:W-:Y:S01]  /*2c60*/  FSEL R75, R76, 1, P4 ;  /* 0x3f8000004c4b7808 */ /* 0x000fe20002000000 */
[----:B------:R0:W1:Y:S01]  /*2c70*/  MUFU.SQRT R22, R67 ;  /* 0x0000004300167308 */ /* 0x0000620000002000 */
[----:B------:R-:W-:-:S05]  /*2c80*/  FSETP.GEU.AND P6, PT, R16, 1.175494350822287508e-38, PT ;  /* 0x008000001000780b */ /* 0x000fca0003fce000 */
[----:B------:R-:W-:Y:S01]  /*2c90*/  @P4 FMUL R74, R74, 0.25 ;  /* 0x3e8000004a4a4820 */ /* 0x000fe20000400000 */
[----:B------:R-:W-:Y:S01]  /*2ca0*/  FSETP.GT.AND P4, PT, R77, 8.50705917302346158658e+37, PT ;  /* 0x7e8000004d00780b */ /* 0x000fe20003f84000 */
[----:B------:R-:W2:Y:S01]  /*2cb0*/  MUFU.SQRT R21, R68 ;  /* 0x0000004400157308 */ /* 0x000ea20000002000 */
[----:B0-----:R-:W-:-:S07]  /*2cc0*/  FMUL R67, R18, R12 ;  /* 0x0000000c12437220 */ /* 0x001fce0000400000 */
[----:B------:R-:W0:Y:S01]  /*2cd0*/  MUFU.SQRT R18, R69 ;  /* 0x0000004500127308 */ /* 0x000e220000002000 */
[----:B------:R-:W-:Y:S01]  /*2ce0*/  FSEL R20, R76, 1, P5 ;  /* 0x3f8000004c147808 */ /* 0x000fe20002800000 */
[----:B------:R-:W-:Y:S01]  /*2cf0*/  @P5 FMUL R16, R16, 0.25 ;  /* 0x3e80000010105820 */ /* 0x000fe20000400000 */
[----:B------:R-:W-:Y:S02]  /*2d00*/  P2R R26, PR, RZ, 0x8 ;  /* 0x00000008ff1a7803 */ /* 0x000fe40000000000 */
[C---:B------:R-:W-:Y:S01]  /*2d10*/  FSETP.GEU.AND P0, PT, R77.reuse, 1.175494350822287508e-38, PT ;  /* 0x008000004d00780b */ /* 0x040fe20003f0e000 */
[----:B------:R-:W-:Y:S01]  /*2d20*/  @P4 FMUL R77, R77, 0.25 ;  /* 0x3e8000004d4d4820 */ /* 0x000fe20000400000 */
[----:B------:R-:W-:Y:S02]  /*2d30*/  ISETP.NE.AND P3, PT, R27, RZ, PT ;  /* 0x000000ff1b00720c */ /* 0x000fe40003f65270 */
[----:B------:R-:W-:Y:S01]  /*2d40*/  FSEL R80, R76, 1, P4 ;  /* 0x3f8000004c507808 */ /* 0x000fe20002000000 */
[----:B------:R-:W-:Y:S01]  /*2d50*/  @!P6 FMUL R16, R16, 16777216 ;  /* 0x4b8000001010e820 */ /* 0x000fe20000400000 */
[----:B-1----:R-:W-:Y:S01]  /*2d60*/  FSETP.GT.AND P4, PT, R22, 8.50705917302346158658e+37, PT ;  /* 0x7e8000001600780b */ /* 0x002fe20003f84000 */
[----:B------:R-:W-:Y:S01]  /*2d70*/  @!P6 FMUL R20, R20, 16777216 ;  /* 0x4b8000001414e820 */ /* 0x000fe20000400000 */
[----:B--2---:R-:W-:-:S02]  /*2d80*/  FSETP.GT.AND P6, PT, R21, 8.50705917302346158658e+37, PT ;  /* 0x7e8000001500780b */ /* 0x004fc40003fc4000 */
[----:B------:R-:W-:Y:S02]  /*2d90*/  P2R R27, PR, RZ, 0x8 ;  /* 0x00000008ff1b7803 */ /* 0x000fe40000000000 */
[----:B0-----:R-:W-:Y:S02]  /*2da0*/  FSETP.GT.AND P3, PT, R18, 8.50705917302346158658e+37, PT ;  /* 0x7e8000001200780b */ /* 0x001fe40003f64000 */
[----:B------:R-:W-:Y:S02]  /*2db0*/  FSETP.GEU.AND P5, PT, R22, 1.175494350822287508e-38, PT ;  /* 0x008000001600780b */ /* 0x000fe40003fae000 */
[----:B------:R-:W-:-:S03]  /*2dc0*/  FSEL R81, R76, 1, P4 ;  /* 0x3f8000004c517808 */ /* 0x000fc60002000000 */
[----:B------:R-:W-:Y:S01]  /*2dd0*/  @P4 FMUL R22, R22, 0.25 ;  /* 0x3e80000016164820 */ /* 0x000fe20000400000 */
[C---:B------:R-:W-:Y:S01]  /*2de0*/  FSETP.GEU.AND P4, PT, R21.reuse, 1.175494350822287508e-38, PT ;  /* 0x008000001500780b */ /* 0x040fe20003f8e000 */
[----:B------:R-:W-:Y:S01]  /*2df0*/  @P6 FMUL R21, R21, 0.25 ;  /* 0x3e80000015156820 */ /* 0x000fe20000400000 */
[----:B------:R-:W-:Y:S02]  /*2e00*/  FSEL R82, R76, 1, P6 ;  /* 0x3f8000004c527808 */ /* 0x000fe40003000000 */
[C---:B------:R-:W-:Y:S01]  /*2e10*/  FSETP.GEU.AND P6, PT, R18.reuse, 1.175494350822287508e-38, PT ;  /* 0x008000001200780b */ /* 0x040fe20003fce000 */
[----:B------:R-:W-:Y:S01]  /*2e20*/  @P3 FMUL R18, R18, 0.25 ;  /* 0x3e80000012123820 */ /* 0x000fe20000400000 */
[----:B------:R-:W-:Y:S02]  /*2e30*/  FSEL R76, R76, 1, P3 ;  /* 0x3f8000004c4c7808 */ /* 0x000fe40001800000 */
[----:B------:R-:W-:-:S13]  /*2e40*/  ISETP.NE.AND P3, PT, R27, RZ, PT ;  /* 0x000000ff1b00720c */ /* 0x000fda0003f65270 */
[----:B------:R-:W-:Y:S01]  /*2e50*/  @!P3 FMUL R65, R65, 16777216 ;  /* 0x4b8000004141b820 */ /* 0x000fe20000400000 */
[----:B------:R-:W-:Y:S01]  /*2e60*/  @!P3 FMUL R66, R66, 16777216 ;  /* 0x4b8000004242b820 */ /* 0x000fe20000400000 */
[----:B------:R-:W-:-:S13]  /*2e70*/  ISETP.NE.AND P3, PT, R26, RZ, PT ;  /* 0x000000ff1a00720c */ /* 0x000fda0003f65270 */
[----:B------:R-:W-:Y:S01]  /*2e80*/  @!P3 FMUL R71, R71, 16777216 ;  /* 0x4b8000004747b820 */ /* 0x000fe20000400000 */
[----:B------:R-:W-:Y:S01]  /*2e90*/  @!P3 FMUL R70, R70, 16777216 ;  /* 0x4b8000004646b820 */ /* 0x000fe20000400000 */
[----:B------:R-:W-:-:S13]  /*2ea0*/  ISETP.NE.AND P3, PT, R24, RZ, PT ;  /* 0x000000ff1800720c */ /* 0x000fda0003f65270 */
[----:B------:R-:W-:Y:S01]  /*2eb0*/  @!P3 FMUL R73, R73, 16777216 ;  /* 0x4b8000004949b820 */ /* 0x000fe20000400000 */
[----:B------:R-:W-:Y:S01]  /*2ec0*/  @!P3 FMUL R72, R72, 16777216 ;  /* 0x4b8000004848b820 */ /* 0x000fe20000400000 */
[----:B------:R-:W-:Y:S01]  /*2ed0*/  ISETP.NE.AND P3, PT, R13, RZ, PT ;  /* 0x000000ff0d00720c */ /* 0x000fe20003f65270 */
[----:B------:R-:W-:Y:S02]  /*2ee0*/  IMAD.WIDE R12, R28, 0x4, R86 ;  /* 0x000000041c0c7825 */ /* 0x000fe400078e0256 */
[----:B------:R-:W0:Y:S02]  /*2ef0*/  LDC.64 R86, c[0x0][0x2b0] ;  /* 0x0000ac00ff567b82 */ /* 0x000e240000000a00 */
[----:B------:R-:W-:Y:S01]  /*2f00*/  FMUL R83, R25, R83 ;  /* 0x0000005319537220 */ /* 0x000fe20000400000 */
[----:B------:R-:W-:Y:S02]  /*2f10*/  CS2R R24, SRZ ;  /* 0x0000000000187805 */ /* 0x000fe4000001ff00 */
[----:B------:R-:W-:-:S02]  /*2f20*/  CS2R R26, SRZ ;  /* 0x00000000001a7805 */ /* 0x000fc4000001ff00 */
[----:B------:R-:W-:Y:S02]  /*2f30*/  CS2R R32, SRZ ;  /* 0x0000000000207805 */ /* 0x000fe4000001ff00 */
[----:B------:R-:W-:Y:S02]  /*2f40*/  CS2R R34, SRZ ;  /* 0x0000000000227805 */ /* 0x000fe4000001ff00 */
[----:B------:R0:W2:Y:S02]  /*2f50*/  @P3 LDG.E.EL.128 R24, desc[UR6][R12.64+-0x700] ;  /* 0xfff900060c183981 */ /* 0x0000a4000c2e1d00 */
[----:B0-----:R-:W-:Y:S01]  /*2f60*/  IMAD.WIDE R12, R28, 0x4, R86 ;  /* 0x000000041c0c7825 */ /* 0x001fe200078e0256 */
[----:B------:R-:W-:Y:S02]  /*2f70*/  SEL R19, R19, RZ, P3 ;  /* 0x000000ff13137207 */ /* 0x000fe40001800000 */
[----:B------:R-:W-:Y:S01]  /*2f80*/  SEL R23, R23, RZ, P3 ;  /* 0x000000ff17177207 */ /* 0x000fe20001800000 */
[----:B------:R-:W-:Y:S01]  /*2f90*/  FMUL R17, R83, R17 ;  /* 0x0000001153117220 */ /* 0x000fe20000400000 */
[----:B------:R0:W3:Y:S01]  /*2fa0*/  @P3 LDG.E.EL.128 R32, desc[UR6][R12.64+-0x700] ;  /* 0xfff900060c203981 */ /* 0x0000e2000c2e1d00 */
[----:B------:R-:W-:Y:S01]  /*2fb0*/  @!P6 FMUL R18, R18, 16777216 ;  /* 0x4b8000001212e820 */ /* 0x000fe20000400000 */
        /* <DEDUP_REMOVED lines=8> */
[----:B0-----:R-:W0:Y:S01]  /*3040*/  MUFU.RCP R13, R16 ;  /* 0x00000010000d7308 */ /* 0x001e220000001000 */
[----:B------:R-:W-:Y:S01]  /*3050*/  ISETP.NE.AND P0, PT, R56, RZ, PT ;  /* 0x000000ff3800720c */ /* 0x000fe20003f05270 */
[----:B------:R-:W-:Y:S01]  /*3060*/  FADD R19, R19, -R23 ;  /* 0x8000001713137221 */ /* 0x000fe20000000000 */
[----:B------:R-:W-:Y:S01]  /*3070*/  @!P4 FMUL R82, R82, 16777216 ;  /* 0x4b8000005252c820 */ /* 0x000fe20000400000 */
[----:B------:R-:W1:Y:S04]  /*3080*/  LDC.64 R86, c[0x0][0x240] ;  /* 0x00009000ff567b82 */ /* 0x000e680000000a00 */
[----:B------:R-:W-:Y:S01]  /*3090*/  MUFU.RCP R22, R22 ;  /* 0x0000001600167308 */ /* 0x000fe20000001000 */
[----:B0-----:R-:W-:-:S07]  /*30a0*/  FMUL R12, R13, R20 ;  /* 0x000000140d0c7220 */ /* 0x001fce0000400000 */
[----:B------:R-:W0:Y:S01]  /*30b0*/  MUFU.RCP R21, R21 ;  /* 0x0000001500157308 */ /* 0x000e220000001000 */
[----:B------:R-:W-:Y:S01]  /*30c0*/  FMUL R12, R12, R19 ;  /* 0x000000130c0c7220 */ /* 0x000fe20000400000 */
[----:B------:R-:W-:Y:S01]  /*30d0*/  ISETP.NE.AND P1, PT, R14, RZ, PT ;  /* 0x000000ff0e00720c */ /* 0x000fe20003f25270 */
[----:B0-----:R-:W-:Y:S01]  /*30e0*/  FMUL R82, R21, R82 ;  /* 0x0000005215527220 */ /* 0x001fe20000400000 */
[----:B------:R-:W-:Y:S02]  /*30f0*/  CS2R R20, SRZ ;  /* 0x0000000000147805 */ /* 0x000fe4000001ff00 */
[----:B--2---:R-:W-:Y:S02]  /*3100*/  SEL R24, R24, RZ, P3 ;  /* 0x000000ff18187207 */ /* 0x004fe40001800000 */
[----:B------:R-:W-:Y:S02]  /*3110*/  SEL R25, R25, RZ, P3 ;  /* 0x000000ff19197207 */ /* 0x000fe40001800000 */
[----:B------:R-:W-:-:S02]  /*3120*/  SEL R26, R26, RZ, P3 ;  /* 0x000000ff1a1a7207 */ /* 0x000fc40001800000 */
[----:B------:R-:W-:Y:S02]  /*3130*/  SEL R27, R27, RZ, P3 ;  /* 0x000000ff1b1b7207 */ /* 0x000fe40001800000 */
[----:B---3--:R-:W-:Y:S02]  /*3140*/  SEL R32, R32, RZ, P3 ;  /* 0x000000ff20207207 */ /* 0x008fe40001800000 */
[----:B------:R-:W-:-:S03]  /*3150*/  SEL R33, R33, RZ, P3 ;  /* 0x000000ff21217207 */ /* 0x000fc60001800000 */
[----:B------:R-:W-:Y:S01]  /*3160*/  FFMA R24, R24, R67, R32 ;  /* 0x0000004318187223 */ /* 0x000fe20000000020 */
[----:B------:R-:W-:Y:S01]  /*3170*/  SEL R34, R34, RZ, P3 ;  /* 0x000000ff22227207 */ /* 0x000fe20001800000 */
[----:B------:R-:W-:Y:S01]  /*3180*/  FFMA R25, R25, R57, R33 ;  /* 0x0000003919197223 */ /* 0x000fe20000000021 */
[----:B------:R-:W-:Y:S02]  /*3190*/  SEL R35, R35, RZ, P3 ;  /* 0x000000ff23237207 */ /* 0x000fe40001800000 */
[----:B------:R-:W-:Y:S01]  /*31a0*/  FSETP.GEU.AND P3, PT, R24, RZ, PT ;  /* 0x000000ff1800720b */ /* 0x000fe20003f6e000 */
[----:B------:R-:W-:-:S03]  /*31b0*/  FFMA R17, R26, R17, R34 ;  /* 0x000000111a117223 */ /* 0x000fc60000000022 */
[----:B------:R-:W-:Y:S02]  /*31c0*/  FSEL R68, R24, RZ, P3 ;  /* 0x000000ff18447208 */ /* 0x000fe40001800000 */
[----:B------:R-:W-:-:S04]  /*31d0*/  FSETP.GEU.AND P3, PT, R25, RZ, PT ;  /* 0x000000ff1900720b */ /* 0x000fc80003f6e000 */
[----:B------:R-:W-:Y:S02]  /*31e0*/  FSEL R67, R25, RZ, P3 ;  /* 0x000000ff19437208 */ /* 0x000fe40001800000 */
[----:B------:R-:W-:-:S04]  /*31f0*/  FSETP.GEU.AND P3, PT, R17, RZ, PT ;  /* 0x000000ff1100720b */ /* 0x000fc80003f6e000 */
[----:B------:R-:W-:Y:S02]  /*3200*/  FSEL R56, R17, RZ, P3 ;  /* 0x000000ff11387208 */ /* 0x000fe40001800000 */
[----:B------:R-:W0:Y:S01]  /*3210*/  MUFU.RCP R17, R18 ;  /* 0x0000001200117308 */ /* 0x000e220000001000 */
[----:B------:R-:W-:-:S05]  /*3220*/  FFMA R12, R27, R12, R35 ;  /* 0x0000000c1b0c7223 */ /* 0x000fca0000000023 */
[----:B------:R-:W-:-:S04]  /*3230*/  FSETP.GEU.AND P3, PT, R12, RZ, PT ;  /* 0x000000ff0c00720b */ /* 0x000fc80003f6e000 */
[----:B------:R-:W-:Y:S01]  /*3240*/  FSEL R57, R12, RZ, P3 ;  /* 0x000000ff0c397208 */ /* 0x000fe20001800000 */
[----:B------:R-:W-:Y:S01]  /*3250*/  FMUL R12, R22, R81 ;  /* 0x00000051160c7220 */ /* 0x000fe20000400000 */
[----:B0-----:R-:W-:Y:S01]  /*3260*/  FMUL R76, R17, R76 ;  /* 0x0000004c114c7220 */ /* 0x001fe20000400000 */
[----:B------:R-:W-:Y:S01]  /*3270*/  IMAD.IADD R17, R28, 0x1, R47 ;  /* 0x000000011c117824 */ /* 0x000fe200078e022f */
[----:B------:R-:W-:-:S03]  /*3280*/  CS2R R22, SRZ ;  /* 0x0000000000167805 */ /* 0x000fc6000001ff00 */
[----:B------:R-:W-:Y:S01]  /*3290*/  IMAD.WIDE R16, R17, 0x4, R84 ;  /* 0x0000000411107825 */ /* 0x000fe200078e0254 */
[----:B------:R-:W-:-:S04]  /*32a0*/  CS2R R18, SRZ ;  /* 0x0000000000127805 */ /* 0x000fc8000001ff00 */
[----:B------:R0:W2:Y:S01]  /*32b0*/  @P1 LDG.E.EL.128 R20, desc[UR6][R16.64] ;  /* 0x0000000610141981 */ /* 0x0000a2000c2e1d00 */
[----:B------:R-:W-:Y:S01]  /*32c0*/  IMAD.WIDE R24, R28, 0x4, R92 ;  /* 0x000000041c187825 */ /* 0x000fe200078e025c */
[----:B0-----:R-:W-:-:S06]  /*32d0*/  CS2R R16, SRZ ;  /* 0x0000000000107805 */ /* 0x001fcc000001ff00 */
[----:B------:R0:W3:Y:S01]  /*32e0*/  @P1 LDG.E.EL.128 R16, desc[UR6][R24.64] ;  /* 0x0000000618101981 */ /* 0x0000e2000c2e1d00 */
[----:B------:R-:W-:Y:S01]  /*32f0*/  FMUL R11, R76, R11 ;  /* 0x0000000b4c0b7220 */ /* 0x000fe20000400000 */
[----:B------:R-:W5:Y:S01]  /*3300*/  MUFU.RCP R77, R77 ;  /* 0x0000004d004d7308 */ /* 0x000f620000001000 */
[----:B------:R-:W-:Y:S02]  /*3310*/  CS2R R32, SRZ ;  /* 0x0000000000207805 */ /* 0x000fe4000001ff00 */
[----:B------:R-:W-:Y:S02]  /*3320*/  CS2R R34, SRZ ;  /* 0x0000000000227805 */ /* 0x000fe4000001ff00 */
[----:B0-----:R-:W-:Y:S01]  /*3330*/  CS2R R24, SRZ ;  /* 0x0000000000187805 */ /* 0x001fe2000001ff00 */
[----:B-----5:R-:W-:Y:S01]  /*3340*/  FMUL R80, R77, R80 ;  /* 0x000000504d507220 */ /* 0x020fe20000400000 */
[----:B--2---:R-:W-:Y:S02]  /*3350*/  SEL R22, R22, RZ, P1 ;  /* 0x000000ff16167207 */ /* 0x004fe40000800000 */
[----:B---3--:R-:W-:-:S02]  /*3360*/  SEL R26, R19, RZ, P1 ;  /* 0x000000ff131a7207 */ /* 0x008fc40000800000 */
[----:B------:R-:W-:Y:S02]  /*3370*/  SEL R19, R18, RZ, P1 ;  /* 0x000000ff12137207 */ /* 0x000fe40000800000 */
[----:B------:R-:W-:-:S03]  /*3380*/  IADD3 R18, R28, -0x80, R7 ;  /* 0xffffff801c127810 */ /* 0x000fc60007ffe007 */
[----:B------:R-:W-:Y:S02]  /*3390*/  FADD R76, R22, -R19 ;  /* 0x80000013164c7221 */ /* 0x000fe40000000000 */
[----:B-1----:R-:W-:Y:S02]  /*33a0*/  IMAD.WIDE R18, R18, 0x4, R86 ;  /* 0x0000000412127825 */ /* 0x002fe400078e0256 */
[----:B------:R-:W0:Y:S01]  /*33b0*/  LDC.64 R86, c[0x0][0x248] ;  /* 0x00009200ff567b82 */ /* 0x000e220000000a00 */
[----:B------:R-:W-:-:S05]  /*33c0*/  SEL R23, R23, RZ, P1 ;  /* 0x000000ff17177207 */ /* 0x000fca0000800000 */
[----:B------:R-:W-:Y:S01]  /*33d0*/  FADD R77, R23, -R26 ;  /* 0x8000001a174d7221 */ /* 0x000fe20000000000 */
[----:B------:R-:W-:-:S06]  /*33e0*/  CS2R R26, SRZ ;  /* 0x00000000001a7805 */ /* 0x000fcc000001ff00 */
[----:B------:R0:W2:Y:S02]  /*33f0*/  @P2 LDG.E.EL.128 R24, desc[UR6][R18.64] ;  /* 0x0000000612182981 */ /* 0x0000a4000c2e1d00 */
[----:B0-----:R-:W-:-:S04]  /*3400*/  IMAD.WIDE R18, R28, 0x4, R86 ;  /* 0x000000041c127825 */ /* 0x001fc800078e0256 */
[----:B------:R-:W-:Y:S01]  /*3410*/  FMUL R53, R80, R53 ;  /* 0x0000003550357220 */ /* 0x000fe20000400000 */
[----:B------:R-:W-:Y:S01]  /*3420*/  FMUL R51, R12, R51 ;  /* 0x000000330c337220 */ /* 0x000fe20000400000 */
[----:B------:R-:W-:Y:S01]  /*3430*/  FMUL R49, R82, R49 ;  /* 0x0000003152317220 */ /* 0x000fe20000400000 */
[----:B------:R0:W1:Y:S01]  /*3440*/  MUFU.RCP R23, R71 ;  /* 0x0000004700177308 */ /* 0x0000620000001000 */
[----:B------:R3:W5:Y:S01]  /*3450*/  @P2 LDG.E.EL.128 R32, desc[UR6][R18.64+-0x200] ;  /* 0xfffe000612202981 */ /* 0x000762000c2e1d00 */
[----:B------:R-:W-:Y:S01]  /*3460*/  FFMA R53, R60, R53, R61 ;  /* 0x000000353c357223 */ /* 0x000fe2000000003d */
[----:B------:R-:W-:Y:S01]  /*3470*/  FFMA R51, R59, R51, R62 ;  /* 0x000000333b337223 */ /* 0x000fe2000000003e */
[----:B------:R-:W-:Y:S01]  /*3480*/  FFMA R49, R58, R49, R63 ;  /* 0x000000313a317223 */ /* 0x000fe2000000003f */
[----:B------:R-:W-:Y:S01]  /*3490*/  SEL R22, R17, RZ, P1 ;  /* 0x000000ff11167207 */ /* 0x000fe20000800000 */
[----:B------:R-:W2:Y:S01]  /*34a0*/  LDC.64 R60, c[0x0][0x2d8] ;  /* 0x0000b600ff3c7b82 */ /* 0x000ea20000000a00 */
[----:B------:R-:W-:-:S04]  /*34b0*/  FSETP.GEU.AND P3, PT, R53, RZ, PT ;  /* 0x000000ff3500720b */ /* 0x000fc80003f6e000 */
[----:B------:R-:W-:Y:S02]  /*34c0*/  FSEL R14, R53, RZ, P3 ;  /* 0x000000ff350e7208 */ /* 0x000fe40001800000 */
[C---:B------:R-:W-:Y:S01]  /*34d0*/  FSETP.GEU.AND P3, PT, R51.reuse, RZ, PT ;  /* 0x000000ff3300720b */ /* 0x040fe20003f6e000 */
[----:B------:R0:W0:Y:S01]  /*34e0*/  MUFU.RCP R7, R73 ;  /* 0x0000004900077308 */ /* 0x0000220000001000 */
[----:B------:R-:W-:Y:S02]  /*34f0*/  SEL R17, R16, RZ, P1 ;  /* 0x000000ff10117207 */ /* 0x000fe40000800000 */
[----:B------:R-:W-:Y:S01]  /*3500*/  SEL R20, R20, RZ, P1 ;  /* 0x000000ff14147207 */ /* 0x000fe20000800000 */
[----:B---3--:R-:W-:Y:S01]  /*3510*/  IMAD.SHL.U32 R19, R6, 0x200, RZ ;  /* 0x0000020006137824 */ /* 0x008fe200078e00ff */
[----:B------:R-:W-:Y:S02]  /*3520*/  FSEL R13, R51, RZ, P3 ;  /* 0x000000ff330d7208 */ /* 0x000fe40001800000 */
[----:B------:R-:W-:Y:S01]  /*3530*/  SEL R21, R21, RZ, P1 ;  /* 0x000000ff15157207 */ /* 0x000fe20000800000 */
[----:B------:R-:W3:Y:S01]  /*3540*/  LDC.64 R50, c[0x0][0x2c0] ;  /* 0x0000b000ff327b82 */ /* 0x000ee20000000a00 */
[----:B------:R-:W-:-:S04]  /*3550*/  FSETP.GEU.AND P3, PT, R49, RZ, PT ;  /* 0x000000ff3100720b */ /* 0x000fc80003f6e000 */
[----:B------:R-:W-:-:S03]  /*3560*/  FSEL R12, R49, RZ, P3 ;  /* 0x000000ff310c7208 */ /* 0x000fc60001800000 */
[----:B------:R-:W2:Y:S01]  /*3570*/  LDC.64 R48, c[0x0][0x2b8] ;  /* 0x0000ae00ff307b82 */ /* 0x000ea20000000a00 */
[----:B0-----:R-:W-:Y:S01]  /*3580*/  FADD R71, R20, -R17 ;  /* 0x8000001114477221 */ /* 0x001fe20000000000 */
[----:B------:R-:W-:Y:S01]  /*3590*/  ISETP.GE.AND P6, PT, R5, 0x19, PT ;  /* 0x000000190500780c */ /* 0x000fe20003fc6270 */
[----:B-1----:R-:W-:Y:S01]  /*35a0*/  FMUL R23, R23, R70 ;  /* 0x0000004617177220 */ /* 0x002fe20000400000 */
[--C-:B------:R-:W-:Y:S02]  /*35b0*/  IMAD.IADD R6, R2, 0x1, R19.reuse ;  /* 0x0000000102067824 */ /* 0x100fe400078e0213 */
[----:B------:R-:W-:Y:S01]  /*35c0*/  FADD R73, R21, -R22 ;  /* 0x8000001615497221 */ /* 0x000fe20000000000 */
[----:B------:R-:W-:Y:S01]  /*35d0*/  FMUL R21, R7, R72 ;  /* 0x0000004807157220 */ /* 0x000fe20000400000 */
[----:B------:R-:W0:Y:S01]  /*35e0*/  LDC.64 R52, c[0x0][0x2d0] ;  /* 0x0000b400ff347b82 */ /* 0x000e220000000a00 */
[----:B------:R-:W-:Y:S01]  /*35f0*/  IMAD.IADD R19, R28, 0x1, R19 ;  /* 0x000000011c137824 */ /* 0x000fe200078e0213 */
[----:B------:R-:W1:Y:S06]  /*3600*/  MUFU.RCP R65, R65 ;  /* 0x0000004100417308 */ /* 0x000e6c0000001000 */
[----:B------:R-:W0:Y:S01]  /*3610*/  LDC.64 R86, c[0x0][0x238] ;  /* 0x00008e00ff567b82 */ /* 0x000e220000000a00 */
[----:B--2---:R-:W-:-:S02]  /*3620*/  SEL R25, R25, RZ, P2 ;  /* 0x000000ff19197207 */ /* 0x004fc40001000000 */
[----:B------:R-:W-:Y:S02]  /*3630*/  SEL R24, R24, RZ, P2 ;  /* 0x000000ff18187207 */ /* 0x000fe40001000000 */
[----:B------:R-:W-:Y:S02]  /*3640*/  SEL R26, R26, RZ, P2 ;  /* 0x000000ff1a1a7207 */ /* 0x000fe40001000000 */
[----:B-----5:R-:W-:Y:S02]  /*3650*/  SEL R16, R33, RZ, P2 ;  /* 0x000000ff21107207 */ /* 0x020fe40001000000 */
[----:B------:R-:W-:-:S03]  /*3660*/  SEL R35, R35, RZ, P2 ;  /* 0x000000ff23237207 */ /* 0x000fc60001000000 */
[----:B------:R-:W-:Y:S01]  /*3670*/  FADD R59, R25, -R16 ;  /* 0x80000010193b7221 */ /* 0x000fe20000000000 */
[----:B------:R-:W-:Y:S02]  /*3680*/  SEL R16, R27, RZ, P2 ;  /* 0x000000ff1b107207 */ /* 0x000fe40001000000 */
[----:B------:R-:W-:Y:S02]  /*3690*/  SEL R47, R32, RZ, P2 ;  /* 0x000000ff202f7207 */ /* 0x000fe40001000000 */
[----:B------:R-:W-:Y:S01]  /*36a0*/  SEL R17, R34, RZ, P2 ;  /* 0x000000ff22117207 */ /* 0x000fe20001000000 */
[----:B------:R-:W-:Y:S01]  /*36b0*/  FADD R16, R16, -R35 ;  /* 0x8000002310107221 */ /* 0x000fe20000000000 */
[----:B---3--:R-:W-:-:S04]  /*36c0*/  IMAD.WIDE R32, R2, 0x4, R50 ;  /* 0x0000000402207825 */ /* 0x008fc800078e0232 */
[----:B------:R-:W-:Y:S01]  /*36d0*/  FADD R18, R24, -R47 ;  /* 0x8000002f18127221 */ /* 0x000fe20000000000 */
[----:B------:R-:W-:Y:S01]  /*36e0*/  CS2R R24, SRZ ;  /* 0x0000000000187805 */ /* 0x000fe2000001ff00 */
[----:B------:R-:W-:Y:S01]  /*36f0*/  FADD R58, R26, -R17 ;  /* 0x800000111a3a7221 */ /* 0x000fe20000000000 */
[----:B------:R-:W-:Y:S01]  /*3700*/  FMUL R7, R23, R16 ;  /* 0x0000001017077220 */ /* 0x000fe20000400000 */
[----:B------:R-:W-:Y:S01]  /*3710*/  CS2R R26, SRZ ;  /* 0x00000000001a7805 */ /* 0x000fe2000001ff00 */
[----:B------:R-:W-:Y:S01]  /*3720*/  IMAD.WIDE R16, R6, 0x4, R48 ;  /* 0x0000000406107825 */ /* 0x000fe200078e0230 */
[----:B------:R-:W2:Y:S04]  /*3730*/  LDG.E.EL.128 R32, desc[UR6][R32.64] ;  /* 0x0000000620207981 */ /* 0x000ea8000c2e1d00 */
[----:B------:R0:W2:Y:S01]  /*3740*/  @!P6 LDG.E.EL.128 R24, desc[UR6][R16.64] ;  /* 0x000000061018e981 */ /* 0x0000a2000c2e1d00 */
[----:B------:R-:W-:Y:S01]  /*3750*/  FMUL R5, R21, R18 ;  /* 0x0000001215057220 */ /* 0x000fe20000400000 */
[----:B------:R-:W-:-:S04]  /*3760*/  IMAD.WIDE R20, R2, 0x4, R60 ;  /* 0x0000000402147825 */ /* 0x000fc800078e023c */
[----:B------:R-:W-:Y:S02]  /*3770*/  IMAD.WIDE R48, R19, 0x4, R48 ;  /* 0x0000000413307825 */ /* 0x000fe400078e0230 */
[----:B------:R-:W3:Y:S02]  /*3780*/  LDG.E.EL.128 R20, desc[UR6][R20.64] ;  /* 0x0000000614147981 */ /* 0x000ee4000c2e1d00 */
[----:B0-----:R-:W-:-:S06]  /*3790*/  IMAD.WIDE R16, R2, 0x4, R52 ;  /* 0x0000000402107825 */ /* 0x001fcc00078e0234 */
[----:B------:R-:W3:Y:S01]  /*37a0*/  LDG.E.EL.128 R16, desc[UR6][R16.64] ;  /* 0x0000000610107981 */ /* 0x000ee2000c2e1d00 */
[----:B------:R-:W0:Y:S08]  /*37b0*/  MUFU.RCP R69, R45 ;  /* 0x0000002d00457308 */ /* 0x000e300000001000 */
[----:B------:R-:W5:Y:S01]  /*37c0*/  MUFU.RCP R36, R36 ;  /* 0x0000002400247308 */ /* 0x000f620000001000 */
[----:B-1----:R-:W-:Y:S01]  /*37d0*/  FMUL R65, R65, R66 ;  /* 0x0000004241417220 */ /* 0x002fe20000400000 */
[----:B0-----:R-:W-:-:S06]  /*37e0*/  FMUL R69, R69, R46 ;  /* 0x0000002e45457220 */ /* 0x001fcc0000400000 */
[----:B------:R-:W0:Y:S01]  /*37f0*/  MUFU.RCP R66, R44 ;  /* 0x0000002c00427308 */ /* 0x000e220000001000 */
[----:B-----5:R-:W-:-:S07]  /*3800*/  FMUL R31, R36, R31 ;  /* 0x0000001f241f7220 */ /* 0x020fce0000400000 */
[----:B------:R1:W5:Y:S01]  /*3810*/  MUFU.RCP R46, R37 ;  /* 0x00000025002e7308 */ /* 0x0003620000001000 */
[----:B------:R-:W-:Y:S01]  /*3820*/  FMUL R58, R65, R58 ;  /* 0x0000003a413a7220 */ /* 0x000fe20000400000 */
[----:B-1----:R-:W-:Y:S02]  /*3830*/  IMAD.WIDE R36, R28, 0x4, R86 ;  /* 0x000000041c247825 */ /* 0x002fe400078e0256 */
[----:B------:R-:W1:Y:S04]  /*3840*/  LDC.64 R86, c[0x0][0x2c8] ;  /* 0x0000b200ff567b82 */ /* 0x000e680000000a00 */
[----:B------:R-:W4:Y:S08]  /*3850*/  MUFU.RCP R39, R39 ;  /* 0x0000002700277308 */ /* 0x000f300000001000 */
[----:B------:R-:W4:Y:S01]  /*3860*/  MUFU.RCP R65, R41 ;  /* 0x0000002900417308 */ /* 0x000f220000001000 */
[----:B------:R-:W-:Y:S01]  /*3870*/  FFMA R11, R55, R11, R64 ;  /* 0x0000000b370b7223 */ /* 0x000fe20000000040 */
[----:B0-----:R-:W-:Y:S01]  /*3880*/  FMUL R66, R66, R43 ;  /* 0x0000002b42427220 */ /* 0x001fe20000400000 */
[----:B-----5:R-:W-:Y:S01]  /*3890*/  FMUL R47, R46, R29 ;  /* 0x0000001d2e2f7220 */ /* 0x020fe20000400000 */
[----:B------:R-:W-:-:S04]  /*38a0*/  IMAD.WIDE R50, R28, 0x4, R50 ;  /* 0x000000041c327825 */ /* 0x000fc800078e0232 */
[----:B----4-:R-:W-:Y:S01]  /*38b0*/  FMUL R64, R39, R40 ;  /* 0x0000002827407220 */ /* 0x010fe20000400000 */
[----:B------:R-:W-:-:S04]  /*38c0*/  IMAD.WIDE R52, R28, 0x4, R52 ;  /* 0x000000041c347825 */ /* 0x000fc800078e0234 */
[----:B------:R-:W-:-:S04]  /*38d0*/  IMAD.WIDE R60, R28, 0x4, R60 ;  /* 0x000000041c3c7825 */ /* 0x000fc800078e023c */
[----:B------:R-:W-:Y:S01]  /*38e0*/  FMUL R65, R65, R42 ;  /* 0x0000002a41417220 */ /* 0x000fe20000400000 */
[----:B-1----:R-:W-:Y:S01]  /*38f0*/  IMAD.WIDE R42, R28, 0x4, R86 ;  /* 0x000000041c2a7825 */ /* 0x002fe200078e0256 */
[----:B------:R-:W0:Y:S01]  /*3900*/  MUFU.RCP R74, R74 ;  /* 0x0000004a004a7308 */ /* 0x000e220000001000 */
[----:B------:R-:W4:Y:S02]  /*3910*/  LDG.E.EL.128 R60, desc[UR6][R60.64] ;  /* 0x000000063c3c7981 */ /* 0x000f24000c2e1d00 */
[----:B0-----:R-:W-:Y:S01]  /*3920*/  FMUL R74, R74, R75 ;  /* 0x0000004b4a4a7220 */ /* 0x001fe20000400000 */
[----:B--2---:R-:W-:Y:S01]  /*3930*/  FADD R44, -R32, R24 ;  /* 0x00000018202c7221 */ /* 0x004fe20000000100 */
[----:B------:R-:W-:Y:S01]  /*3940*/  FADD R45, -R33, R25 ;  /* 0x00000019212d7221 */ /* 0x000fe20000000100 */
[----:B------:R-:W-:Y:S02]  /*3950*/  IMAD.WIDE R32, R28, 0x4, R88 ;  /* 0x000000041c207825 */ /* 0x000fe400078e0258 */
[----:B------:R-:W0:Y:S02]  /*3960*/  LDC.64 R88, c[0x0][0x260] ;  /* 0x00009800ff587b82 */ /* 0x000e240000000a00 */
[----:B------:R-:W-:-:S02]  /*3970*/  FADD R70, -R35, R27 ;  /* 0x0000001b23467221 */ /* 0x000fc40000000100 */
[----:B------:R1:W2:Y:S01]  /*3980*/  MUFU.RCP R35, R38 ;  /* 0x0000002600237308 */ /* 0x0002a20000001000 */
[----:B------:R-:W-:Y:S01]  /*3990*/  FADD R34, -R34, R26 ;  /* 0x0000001a22227221 */ /* 0x000fe20000000100 */
[----:B------:R-:W-:Y:S02]  /*39a0*/  CS2R R24, SRZ ;  /* 0x0000000000187805 */ /* 0x000fe4000001ff00 */
[----:B------:R-:W-:Y:S01]  /*39b0*/  CS2R R26, SRZ ;  /* 0x00000000001a7805 */ /* 0x000fe2000001ff00 */
[----:B------:R-:W-:Y:S01]  /*39c0*/  FMUL R72, R31, R34 ;  /* 0x000000221f487220 */ /* 0x000fe20000400000 */
[----:B-1----:R-:W-:-:S04]  /*39d0*/  IMAD.WIDE R38, R28, 0x4, R90 ;  /* 0x000000041c267825 */ /* 0x002fc800078e025a */
[----:B------:R1:W5:Y:S01]  /*39e0*/  @P1 LDG.E.EL.128 R24, desc[UR6][R32.64] ;  /* 0x0000000620181981 */ /* 0x000362000c2e1d00 */
[----:B--2---:R-:W-:Y:S01]  /*39f0*/  FMUL R46, R35, R30 ;  /* 0x0000001e232e7220 */ /* 0x004fe20000400000 */
[----:B------:R-:W-:Y:S02]  /*3a00*/  CS2R R30, SRZ ;  /* 0x00000000001e7805 */ /* 0x000fe4000001ff00 */
[----:B------:R-:W-:Y:S02]  /*3a10*/  CS2R R34, SRZ ;  /* 0x0000000000227805 */ /* 0x000fe4000001ff00 */
[----:B-1----:R-:W-:Y:S01]  /*3a20*/  CS2R R32, SRZ ;  /* 0x0000000000207805 */ /* 0x002fe2000001ff00 */
[----:B0-----:R-:W-:Y:S01]  /*3a30*/  IMAD.WIDE R40, R28, 0x4, R88 ;  /* 0x000000041c287825 */ /* 0x001fe200078e0258 */
[----:B------:R-:W-:-:S04]  /*3a40*/  CS2R R28, SRZ ;  /* 0x00000000001c7805 */ /* 0x000fc8000001ff00 */
[----:B------:R0:W2:Y:S04]  /*3a50*/  @P2 LDG.E.EL.128 R32, desc[UR6][R38.64+-0x200] ;  /* 0xfffe000626202981 */ /* 0x0000a8000c2e1d00 */
[----:B------:R1:W4:Y:S01]  /*3a60*/  @P1 LDG.E.EL.128 R28, desc[UR6][R36.64] ;  /* 0x00000006241c1981 */ /* 0x000322000c2e1d00 */
[----:B0-----:R-:W-:Y:S02]  /*3a70*/  CS2R R38, SRZ ;  /* 0x0000000000267805 */ /* 0x001fe4000001ff00 */
[----:B-1----:R-:W-:-:S06]  /*3a80*/  CS2R R36, SRZ ;  /* 0x0000000000247805 */ /* 0x002fcc000001ff00 */
[----:B------:R-:W4:Y:S04]  /*3a90*/  @P2 LDG.E.EL.128 R36, desc[UR6][R40.64+-0x200] ;  /* 0xfffe000628242981 */ /* 0x000f28000c2e1d00 */
[----:B------:R-:W5:Y:S01]  /*3aa0*/  LDG.E.EL.128 R40, desc[UR6][R42.64] ;  /* 0x000000062a287981 */ /* 0x000f62000c2e1d00 */
[----:B------:R-:W-:Y:S01]  /*3ab0*/  FMUL R54, R46, R45 ;  /* 0x0000002d2e367220 */ /* 0x000fe20000400000 */
[----:B------:R-:W-:Y:S01]  /*3ac0*/  FMUL R75, R47, R44 ;  /* 0x0000002c2f4b7220 */ /* 0x000fe20000400000 */
[----:B------:R-:W-:Y:S02]  /*3ad0*/  CS2R R44, SRZ ;  /* 0x00000000002c7805 */ /* 0x000fe4000001ff00 */
[----:B------:R-:W-:-:S06]  /*3ae0*/  CS2R R46, SRZ ;  /* 0x00000000002e7805 */ /* 0x000fcc000001ff00 */
[----:B------:R-:W5:Y:S01]  /*3af0*/  @!P6 LDG.E.EL.128 R44, desc[UR6][R48.64] ;  /* 0x00000006302ce981 */ /* 0x000f62000c2e1d00 */
[----:B---3--:R-:W-:Y:S01]  /*3b00*/  FFMA R75, R16, R75, R20 ;  /* 0x0000004b104b7223 */ /* 0x008fe20000000014 */
[----:B------:R-:W-:Y:S02]  /*3b10*/  FFMA R16, R17, R54, R21 ;  /* 0x0000003611107223 */ /* 0x000fe40000000015 */
[----:B------:R-:W3:Y:S04]  /*3b20*/  LDG.E.EL.128 R52, desc[UR6][R52.64] ;  /* 0x0000000634347981 */ /* 0x000ee8000c2e1d00 */
[----:B------:R-:W3:Y:S01]  /*3b30*/  LDG.E.EL.128 R48, desc[UR6][R50.64] ;  /* 0x0000000632307981 */ /* 0x000ee2000c2e1d00 */
[----:B------:R-:W-:Y:S01]  /*3b40*/  FADD R15, R15, 9.9999997473787516356e-06 ;  /* 0x3727c5ac0f0f7421 */ /* 0x000fe20000000000 */
[----:B------:R-:W-:-:S05]  /*3b50*/  ISETP.NE.AND P4, PT, R0, 0x180, PT ;  /* 0x000001800000780c */ /* 0x000fca0003f85270 */
[----:B------:R-:W0:Y:S01]  /*3b60*/  MUFU.SQRT R15, R15 ;  /* 0x0000000f000f7308 */ /* 0x000e220000002000 */
[C---:B------:R-:W-:Y:S02]  /*3b70*/  FSETP.GEU.AND P3, PT, R11.reuse, RZ, PT ;  /* 0x000000ff0b00720b */ /* 0x040fe40003f6e000 */
[----:B------:R-:W-:Y:S02]  /*3b80*/  ISETP.GT.AND P5, PT, R2, 0x1bf, PT ;  /* 0x000001bf0200780c */ /* 0x000fe40003fa4270 */
[----:B------:R-:W-:-:S03]  /*3b90*/  FSEL R11, R11, RZ, P3 ;  /* 0x000000ff0b0b7208 */ /* 0x000fc60001800000 */
[----:B------:R-:W-:Y:S02]  /*3ba0*/  @P4 FSEL R14, R68, RZ, P5 ;  /* 0x000000ff440e4208 */ /* 0x000fe40002800000 */
[----:B------:R-:W-:Y:S02]  /*3bb0*/  @P4 FSEL R13, R67, RZ, P5 ;  /* 0x000000ff430d4208 */ /* 0x000fe40002800000 */
[----:B------:R-:W-:Y:S02]  /*3bc0*/  @P4 FSEL R12, R56, RZ, P5 ;  /* 0x000000ff380c4208 */ /* 0x000fe40002800000 */
[----:B------:R-:W-:Y:S02]  /*3bd0*/  @P4 FSEL R11, R57, RZ, P5 ;  /* 0x000000ff390b4208 */ /* 0x000fe40002800000 */
[C---:B0-----:R-:W-:Y:S02]  /*3be0*/  FSETP.GT.AND P4, PT, R15.reuse, 8.50705917302346158658e+37, PT ;  /* 0x7e8000000f00780b */ /* 0x041fe40003f84000 */
[----:B------:R-:W-:Y:S01]  /*3bf0*/  FSETP.GEU.AND P3, PT, R15, 1.175494350822287508e-38, PT ;  /* 0x008000000f00780b */ /* 0x000fe20003f6e000 */
[----:B------:R-:W0:Y:S01]  /*3c00*/  S2R R2, SR_TID.X ;  /* 0x0000000000027919 */ /* 0x000e220000002100 */
[----:B------:R-:W-:Y:S01]  /*3c10*/  ISETP.GE.U32.AND P5, PT, R3, 0x100, PT ;  /* 0x000001000300780c */ /* 0x000fe20003fa6070 */
[----:B------:R-:W-:-:S08]  /*3c20*/  FFMA R21, R18, R72, R22 ;  /* 0x0000004812157223 */ /* 0x000fd00000000016 */
[----:B------:R-:W-:-:S04]  /*3c30*/  @P4 FMUL R15, R15, 0.25 ;  /* 0x3e8000000f0f4820 */ /* 0x000fc80000400000 */
[----:B------:R-:W-:Y:S01]  /*3c40*/  @!P3 FMUL R15, R15, 16777216 ;  /* 0x4b8000000f0fb820 */ /* 0x000fe20000400000 */
[----:B------:R-:W-:Y:S01]  /*3c50*/  FMUL R59, R74, R59 ;  /* 0x0000003b4a3b7220 */ /* 0x000fe20000400000 */
[----:B------:R-:W-:-:S04]  /*3c60*/  FSEL R18, R79, 1, P4 ;  /* 0x3f8000004f127808 */ /* 0x000fc80002000000 */
[----:B------:R-:W-:Y:S01]  /*3c70*/  MUFU.RCP R15, R15 ;  /* 0x0000000f000f7308 */ /* 0x000fe20000001000 */
[----:B------:R-:W-:Y:S01]  /*3c80*/  @!P3 FMUL R18, R18, 16777216 ;  /* 0x4b8000001212b820 */ /* 0x000fe20000400000 */
[----:B------:R-:W1:Y:S01]  /*3c90*/  S2UR UR5, SR_CgaCtaId ;  /* 0x00000000000579c3 */ /* 0x000e620000008800 */
[----:B0-----:R-:W-:-:S04]  /*3ca0*/  SHF.R.U32.HI R3, RZ, 0x5, R2 ;  /* 0x00000005ff037819 */ /* 0x001fc80000011602 */
[----:B------:R-:W-:-:S04]  /*3cb0*/  SGXT.U32 R3, R3, 0x2 ;  /* 0x000000020303781a */ /* 0x000fc80000000000 */
[----:B------:R-:W-:Y:S01]  /*3cc0*/  LOP3.LUT R78, R78, R3, RZ, 0xfc, !PT ;  /* 0x000000034e4e7212 */ /* 0x000fe200078efcff */
[----:B------:R-:W-:Y:S01]  /*3cd0*/  UMOV UR4, 0x400 ;  /* 0x0000040000047882 */ /* 0x000fe20000000000 */
[----:B------:R-:W0:Y:S01]  /*3ce0*/  S2R R87, SR_CTAID.X ;  /* 0x0000000000577919 */ /* 0x000e220000002500 */
[----:B-1----:R-:W-:Y:S01]  /*3cf0*/  UPRMT UR4, UR5, 0x654, UR4 ;  /* 0x0000065405047896 */ /* 0x002fe20008000004 */
[----:B------:R-:W-:Y:S01]  /*3d00*/  FMUL R64, R64, R71 ;  /* 0x0000004740407220 */ /* 0x000fe20000400000 */
[----:B------:R-:W-:Y:S01]  /*3d10*/  FMUL R65, R65, R73 ;  /* 0x0000004941417220 */ /* 0x000fe20000400000 */
[----:B------:R-:W-:Y:S01]  /*3d20*/  FMUL R66, R66, R76 ;  /* 0x0000004c42427220 */ /* 0x000fe20000400000 */
[----:B------:R-:W-:Y:S01]  /*3d30*/  FMUL R69, R69, R77 ;  /* 0x0000004d45457220 */ /* 0x000fe20000400000 */
[----:B0-----:R-:W-:Y:S01]  /*3d40*/  IMAD.SHL.U32 R87, R87, 0x20, RZ ;  /* 0x0000002057577824 */ /* 0x001fe200078e00ff */
[----:B--2---:R-:W-:Y:S02]  /*3d50*/  SEL R57, R34, RZ, P2 ;  /* 0x000000ff22397207 */ /* 0x004fe40001000000 */
[----:B------:R-:W-:-:S02]  /*3d60*/  SEL R20, R32, RZ, P2 ;  /* 0x000000ff20147207 */ /* 0x000fc40001000000 */
[----:B------:R-:W-:Y:S02]  /*3d70*/  SEL R22, R33, RZ, P2 ;  /* 0x000000ff21167207 */ /* 0x000fe40001000000 */
[----:B------:R-:W-:Y:S02]  /*3d80*/  SEL R32, R35, RZ, P2 ;  /* 0x000000ff23207207 */ /* 0x000fe40001000000 */
[----:B----4-:R-:W-:Y:S02]  /*3d90*/  SEL R38, R38, RZ, P2 ;  /* 0x000000ff26267207 */ /* 0x010fe40001000000 */
[----:B------:R-:W-:Y:S01]  /*3da0*/  SEL R37, R37, RZ, P2 ;  /* 0x000000ff25257207 */ /* 0x000fe20001000000 */
[----:B-----5:R-:W-:-:S04]  /*3db0*/  FADD R40, R40, 9.9999997473787516356e-06 ;  /* 0x3727c5ac28287421 */ /* 0x020fc80000000000 */
[----:B------:R-:W0:Y:S01]  /*3dc0*/  MUFU.SQRT R17, R40 ;  /* 0x0000002800117308 */ /* 0x000e220000002000 */
[----:B------:R-:W-:Y:S01]  /*3dd0*/  FADD R41, R41, 9.9999997473787516356e-06 ;  /* 0x3727c5ac29297421 */ /* 0x000fe20000000000 */
[----:B------:R-:W-:Y:S01]  /*3de0*/  FFMA R58, R57, R58, R38 ;  /* 0x0000003a393a7223 */ /* 0x000fe20000000026 */
[----:B------:R-:W-:Y:S01]  /*3df0*/  SEL R39, R39, RZ, P2 ;  /* 0x000000ff27277207 */ /* 0x000fe20001000000 */
[----:B------:R-:W-:Y:S01]  /*3e00*/  FFMA R59, R22, R59, R37 ;  /* 0x0000003b163b7223 */ /* 0x000fe20000000025 */
[----:B------:R-:W-:Y:S01]  /*3e10*/  SEL R33, R36, RZ, P2 ;  /* 0x000000ff24217207 */ /* 0x000fe20001000000 */
[----:B------:R-:W-:Y:S01]  /*3e20*/  FADD R42, R42, 9.9999997473787516356e-06 ;  /* 0x3727c5ac2a2a7421 */ /* 0x000fe20000000000 */
[----:B------:R-:W-:Y:S01]  /*3e30*/  FSETP.GEU.AND P2, PT, R58, RZ, PT ;  /* 0x000000ff3a00720b */ /* 0x000fe20003f4e000 */
[----:B------:R-:W1:Y:S01]  /*3e40*/  MUFU.SQRT R0, R41 ;  /* 0x0000002900007308 */ /* 0x000e620000002000 */
[----:B------:R-:W-:Y:S01]  /*3e50*/  FFMA R7, R32, R7, R39 ;  /* 0x0000000720077223 */ /* 0x000fe20000000027 */
[----:B------:R-:W-:Y:S01]  /*3e60*/  FFMA R20, R20, R5, R33 ;  /* 0x0000000514147223 */ /* 0x000fe20000000021 */
[----:B------:R-:W-:-:S02]  /*3e70*/  @!P5 FSEL R12, R58, RZ, P2 ;  /* 0x000000ff3a0cd208 */ /* 0x000fc40001000000 */
[----:B------:R-:W-:Y:S02]  /*3e80*/  FSETP.GEU.AND P4, PT, R59, RZ, PT ;  /* 0x000000ff3b00720b */ /* 0x000fe40003f8e000 */
[----:B------:R-:W-:Y:S01]  /*3e90*/  FSETP.GEU.AND P2, PT, R7, RZ, PT ;  /* 0x000000ff0700720b */ /* 0x000fe20003f4e000 */
[----:B------:R-:W2:Y:S01]  /*3ea0*/  MUFU.SQRT R5, R42 ;  /* 0x0000002a00057308 */ /* 0x000ea20000002000 */
[----:B0-----:R-:W-:Y:S01]  /*3eb0*/  FSETP.GT.AND P3, PT, R17, 8.50705917302346158658e+37, PT ;  /* 0x7e8000001100780b */ /* 0x001fe20003f64000 */
[----:B------:R-:W-:Y:S01]  /*3ec0*/  FADD R43, R43, 9.9999997473787516356e-06 ;  /* 0x3727c5ac2b2b7421 */ /* 0x000fe20000000000 */
[----:B------:R-:W-:Y:S02]  /*3ed0*/  @!P5 FSEL R13, R59, RZ, P4 ;  /* 0x000000ff3b0dd208 */ /* 0x000fe40002000000 */
[----:B------:R-:W-:Y:S02]  /*3ee0*/  @!P5 FSEL R11, R7, RZ, P2 ;  /* 0x000000ff070bd208 */ /* 0x000fe40001000000 */
[----:B------:R-:W-:-:S02]  /*3ef0*/  FSETP.GEU.AND P4, PT, R20, RZ, PT ;  /* 0x000000ff1400720b */ /* 0x000fc40003f8e000 */
[----:B------:R-:W-:Y:S01]  /*3f00*/  FSETP.GEU.AND P2, PT, R17, 1.175494350822287508e-38, PT ;  /* 0x008000001100780b */ /* 0x000fe20003f4e000 */
[----:B------:R-:W-:Y:S01]  /*3f10*/  FMUL R7, R15, R18 ;  /* 0x000000120f077220 */ /* 0x000fe20000400000 */
[----:B------:R-:W-:Y:S01]  /*3f20*/  @!P5 FSEL R14, R20, RZ, P4 ;  /* 0x000000ff140ed208 */ /* 0x000fe20002000000 */
[----:B------:R-:W0:Y:S01]  /*3f30*/  MUFU.SQRT R15, R43 ;  /* 0x0000002b000f7308 */ /* 0x000e220000002000 */
[C---:B-1----:R-:W-:Y:S01]  /*3f40*/  FSETP.GT.AND P4, PT, R0.reuse, 8.50705917302346158658e+37, PT ;  /* 0x7e8000000000780b */ /* 0x042fe20003f84000 */
[----:B------:R-:W-:Y:S01]  /*3f50*/  @P3 FMUL R17, R17, 0.25 ;  /* 0x3e80000011113820 */ /* 0x000fe20000400000 */
[----:B--2---:R-:W-:Y:S01]  /*3f60*/  FSETP.GT.AND P5, PT, R5, 8.50705917302346158658e+37, PT ;  /* 0x7e8000000500780b */ /* 0x004fe20003fa4000 */
[----:B------:R-:W-:Y:S01]  /*3f70*/  FMUL R70, R7, R70 ;  /* 0x0000004607467220 */ /* 0x000fe20000400000 */
[----:B------:R-:W-:Y:S02]  /*3f80*/  FSEL R18, R79, 1, P3 ;  /* 0x3f8000004f127808 */ /* 0x000fe40001800000 */
[----:B------:R-:W-:-:S03]  /*3f90*/  FSETP.GEU.AND P3, PT, R0, 1.175494350822287508e-38, PT ;  /* 0x008000000000780b */ /* 0x000fc60003f6e000 */
[----:B------:R-:W-:Y:S01]  /*3fa0*/  @!P2 FMUL R17, R17, 16777216 ;  /* 0x4b8000001111a820 */ /* 0x000fe20000400000 */
[----:B------:R-:W-:Y:S01]  /*3fb0*/  FSEL R7, R79, 1, P4 ;  /* 0x3f8000004f077808 */ /* 0x000fe20002000000 */
[----:B------:R-:W-:Y:S02]  /*3fc0*/  FFMA R19, R19, R70, R23 ;  /* 0x0000004613137223 */ /* 0x000fe40000000017 */
[----:B------:R-:W-:Y:S01]  /*3fd0*/  @P4 FMUL R0, R0, 0.25 ;  /* 0x3e80000000004820 */ /* 0x000fe20000400000 */
[----:B0-----:R-:W-:Y:S01]  /*3fe0*/  FSETP.GT.AND P4, PT, R15, 8.50705917302346158658e+37, PT ;  /* 0x7e8000000f00780b */ /* 0x001fe20003f84000 */
[----:B------:R-:W0:Y:S01]  /*3ff0*/  MUFU.RCP R17, R17 ;  /* 0x0000001100117308 */ /* 0x000e220000001000 */
[----:B------:R-:W-:Y:S01]  /*4000*/  @!P2 FMUL R18, R18, 16777216 ;  /* 0x4b8000001212a820 */ /* 0x000fe20000400000 */
[C---:B------:R-:W-:Y:S01]  /*4010*/  FSETP.GEU.AND P2, PT, R5.reuse, 1.175494350822287508e-38, PT ;  /* 0x008000000500780b */ /* 0x040fe20003f4e000 */
[----:B------:R-:W-:Y:S01]  /*4020*/  @P5 FMUL R5, R5, 0.25 ;  /* 0x3e80000005055820 */ /* 0x000fe20000400000 */
[----:B------:R-:W-:-:S02]  /*4030*/  FSEL R3, R79, 1, P5 ;  /* 0x3f8000004f037808 */ /* 0x000fc40002800000 */
[C---:B------:R-:W-:Y:S01]  /*4040*/  FSETP.GEU.AND P5, PT, R4.reuse, -R19, PT ;  /* 0x800000130400720b */ /* 0x040fe20003fae000 */
[----:B------:R-:W-:Y:S01]  /*4050*/  FADD R4, R4, R19 ;  /* 0x0000001304047221 */ /* 0x000fe20000000000 */
[----:B------:R-:W-:Y:S02]  /*4060*/  IMAD.SHL.U32 R19, R2, 0x100, RZ ;  /* 0x0000010002137824 */ /* 0x000fe400078e00ff */
[----:B------:R-:W-:Y:S01]  /*4070*/  @!P3 FMUL R0, R0, 16777216 ;  /* 0x4b8000000000b820 */ /* 0x000fe20000400000 */
[----:B------:R-:W-:Y:S01]  /*4080*/  @!P3 FMUL R7, R7, 16777216 ;  /* 0x4b8000000707b820 */ /* 0x000fe20000400000 */
[C---:B------:R-:W-:Y:S01]  /*4090*/  FSETP.GEU.AND P3, PT, R15.reuse, 1.175494350822287508e-38, PT ;  /* 0x008000000f00780b */ /* 0x040fe20003f6e000 */
[----:B------:R-:W-:Y:S01]  /*40a0*/  @P4 FMUL R15, R15, 0.25 ;  /* 0x3e8000000f0f4820 */ /* 0x000fe20000400000 */
[----:B------:R-:W-:Y:S02]  /*40b0*/  SHF.R.U32.HI R32, RZ, 0x2, R2 ;  /* 0x00000002ff207819 */ /* 0x000fe40000011602 */
[----:B------:R-:W-:-:S02]  /*40c0*/  FSEL R79, R79, 1, P4 ;  /* 0x3f8000004f4f7808 */ /* 0x000fc40002000000 */
[----:B------:R-:W-:Y:S02]  /*40d0*/  LOP3.LUT R19, R19, 0x300, RZ, 0xc0, !PT ;  /* 0x0000030013137812 */ /* 0x000fe400078ec0ff */
[C---:B------:R-:W-:Y:S01]  /*40e0*/  FSETP.GEU.AND P4, PT, R9.reuse, -R16, PT ;  /* 0x800000100900720b */ /* 0x040fe20003f8e000 */
[----:B------:R-:W-:Y:S01]  /*40f0*/  FADD R9, R9, R16 ;  /* 0x0000001009097221 */ /* 0x000fe20000000000 */
[----:B------:R-:W-:Y:S01]  /*4100*/  SGXT.U32 R32, R32, 0x5 ;  /* 0x000000052020781a */ /* 0x000fe20000000000 */
[----:B0-----:R-:W-:Y:S01]  /*4110*/  FMUL R16, R17, R18 ;  /* 0x0000001211107220 */ /* 0x001fe20000400000 */
[C---:B------:R-:W-:Y:S02]  /*4120*/  LOP3.LUT R18, R19.reuse, 0x20, RZ, 0xfc, !PT ;  /* 0x0000002013127812 */ /* 0x040fe400078efcff */
[----:B------:R-:W-:Y:S01]  /*4130*/  LOP3.LUT R34, R19, 0xa0, RZ, 0xfc, !PT ;  /* 0x000000a013227812 */ /* 0x000fe200078efcff */
[----:B------:R-:W-:Y:S01]  /*4140*/  @!P2 FMUL R5, R5, 16777216 ;  /* 0x4b8000000505a820 */ /* 0x000fe20000400000 */
[----:B------:R-:W-:Y:S01]  /*4150*/  LOP3.LUT R20, R19, 0x40, RZ, 0xfc, !PT ;  /* 0x0000004013147812 */ /* 0x000fe200078efcff */
[----:B------:R-:W-:Y:S01]  /*4160*/  @!P2 FMUL R3, R3, 16777216 ;  /* 0x4b8000000303a820 */ /* 0x000fe20000400000 */
[----:B------:R-:W-:-:S02]  /*4170*/  LOP3.LUT R22, R19, 0x60, RZ, 0xfc, !PT ;  /* 0x0000006013167812 */ /* 0x000fc400078efcff */
[C---:B------:R-:W-:Y:S02]  /*4180*/  LOP3.LUT R33, R19.reuse, 0x80, RZ, 0xfc, !PT ;  /* 0x0000008013217812 */ /* 0x040fe400078efcff */
[C---:B------:R-:W-:Y:S02]  /*4190*/  LOP3.LUT R36, R19.reuse, 0xc0, RZ, 0xfc, !PT ;  /* 0x000000c013247812 */ /* 0x040fe400078efcff */
[C---:B------:R-:W-:Y:S01]  /*41a0*/  FSETP.GEU.AND P2, PT, R10.reuse, -R21, PT ;  /* 0x800000150a00720b */ /* 0x040fe20003f4e000 */
[----:B------:R-:W-:Y:S01]  /*41b0*/  FADD R10, R10, R21 ;  /* 0x000000150a0a7221 */ /* 0x000fe20000000000 */
[C---:B------:R-:W-:Y:S02]  /*41c0*/  LOP3.LUT R32, R19.reuse, R32, RZ, 0xfc, !PT ;  /* 0x0000002013207212 */ /* 0x040fe400078efcff */
[C---:B------:R-:W-:Y:S02]  /*41d0*/  LEA.HI R17, R19.reuse, UR4, RZ, 0x1d ;  /* 0x0000000413117c11 */ /* 0x040fe4000f8fe8ff */
[----:B------:R-:W-:-:S02]  /*41e0*/  LOP3.LUT R38, R19, 0xe0, RZ, 0xfc, !PT ;  /* 0x000000e013267812 */ /* 0x000fc400078efcff */
[----:B------:R-:W-:Y:S02]  /*41f0*/  LEA.HI R19, R18, UR4, RZ, 0x1d ;  /* 0x0000000412137c11 */ /* 0x000fe4000f8fe8ff */
[----:B------:R-:W-:Y:S02]  /*4200*/  LEA.HI R35, R34, UR4, RZ, 0x1d ;  /* 0x0000000422237c11 */ /* 0x000fe4000f8fe8ff */
[----:B------:R-:W-:Y:S02]  /*4210*/  LEA.HI R21, R20, UR4, RZ, 0x1d ;  /* 0x0000000414157c11 */ /* 0x000fe4000f8fe8ff */
[----:B------:R-:W-:Y:S02]  /*4220*/  LEA.HI R23, R22, UR4, RZ, 0x1d ;  /* 0x0000000416177c11 */ /* 0x000fe4000f8fe8ff */
[----:B------:R-:W-:Y:S02]  /*4230*/  LOP3.LUT R34, R2, 0x7f, RZ, 0xc0, !PT ;  /* 0x0000007f02227812 */ /* 0x000fe400078ec0ff */
[----:B------:R-:W-:-:S02]  /*4240*/  LEA.HI R33, R33, UR4, RZ, 0x1d ;  /* 0x0000000421217c11 */ /* 0x000fc4000f8fe8ff */
[----:B------:R-:W-:Y:S02]  /*4250*/  LEA.HI R37, R36, UR4, RZ, 0x1d ;  /* 0x0000000424257c11 */ /* 0x000fe4000f8fe8ff */
[----:B------:R-:W-:Y:S01]  /*4260*/  LEA.HI R39, R38, UR4, RZ, 0x1d ;  /* 0x0000000426277c11 */ /* 0x000fe2000f8fe8ff */
[----:B------:R-:W-:Y:S01]  /*4270*/  IMAD R18, R32, 0x4, R19 ;  /* 0x0000000420127824 */ /* 0x000fe200078e0213 */
[----:B------:R-:W-:Y:S01]  /*4280*/  LOP3.LUT R38, R34, 0x300, RZ, 0xfc, !PT ;  /* 0x0000030022267812 */ /* 0x000fe200078efcff */
[C---:B------:R-:W-:Y:S02]  /*4290*/  IMAD R19, R32.reuse, 0x4, R21 ;  /* 0x0000000420137824 */ /* 0x040fe400078e0215 */
[C---:B------:R-:W-:Y:S02]  /*42a0*/  IMAD R20, R32.reuse, 0x4, R23 ;  /* 0x0000000420147824 */ /* 0x040fe400078e0217 */
[C---:B------:R-:W-:Y:S02]  /*42b0*/  IMAD R17, R32.reuse, 0x4, R17 ;  /* 0x0000000420117824 */ /* 0x040fe400078e0211 */
[----:B------:R-:W-:-:S02]  /*42c0*/  IMAD R21, R32, 0x4, R33 ;  /* 0x0000000420157824 */ /* 0x000fc400078e0221 */
[C---:B------:R-:W-:Y:S02]  /*42d0*/  IMAD R22, R32.reuse, 0x4, R35 ;  /* 0x0000000420167824 */ /* 0x040fe400078e0223 */
[C---:B------:R-:W-:Y:S01]  /*42e0*/  IMAD R23, R32.reuse, 0x4, R37 ;  /* 0x0000000420177824 */ /* 0x040fe200078e0225 */
[----:B------:R-:W-:Y:S01]  /*42f0*/  SHF.R.U32.HI R38, RZ, 0x3, R38 ;  /* 0x00000003ff267819 */ /* 0x000fe20000011626 */
[----:B------:R-:W-:Y:S01]  /*4300*/  IMAD R32, R32, 0x4, R39 ;  /* 0x0000000420207824 */ /* 0x000fe200078e0227 */
[----:B------:R-:W-:Y:S02]  /*4310*/  LOP3.LUT R39, R34, 0x380, RZ, 0xfc, !PT ;  /* 0x0000038022277812 */ /* 0x000fe400078efcff */
[----:B------:R-:W-:Y:S02]  /*4320*/  SEL R33, R24, RZ, P1 ;  /* 0x000000ff18217207 */ /* 0x000fe40000800000 */
[----:B------:R-:W-:Y:S02]  /*4330*/  LOP3.LUT R36, R34, 0x280, RZ, 0xfc, !PT ;  /* 0x0000028022247812 */ /* 0x000fe400078efcff */
[----:B------:R-:W-:-:S02]  /*4340*/  SEL R24, R28, RZ, P1 ;  /* 0x000000ff1c187207 */ /* 0x000fc40000800000 */
[----:B------:R-:W-:Y:S01]  /*4350*/  SHF.R.U32.HI R40, RZ, 0x3, R39 ;  /* 0x00000003ff287819 */ /* 0x000fe20000011627 */
[----:B------:R-:W-:Y:S01]  /*4360*/  @!P3 FMUL R15, R15, 16777216 ;  /* 0x4b8000000f0fb820 */ /* 0x000fe20000400000 */
[----:B------:R-:W-:Y:S02]  /*4370*/  LOP3.LUT R39, R38, 0x6c, RZ, 0xc0, !PT ;  /* 0x0000006c26277812 */ /* 0x000fe400078ec0ff */
[----:B------:R-:W0:Y:S01]  /*4380*/  MUFU.RCP R38, R5 ;  /* 0x0000000500267308 */ /* 0x000e220000001000 */
[----:B------:R-:W-:Y:S01]  /*4390*/  SHF.R.U32.HI R37, RZ, 0x3, R36 ;  /* 0x00000003ff257819 */ /* 0x000fe20000011624 */
[----:B------:R-:W-:Y:S01]  /*43a0*/  FFMA R64, R33, R64, R24 ;  /* 0x0000004021407223 */ /* 0x000fe20000000018 */
[----:B------:R-:W-:Y:S02]  /*43b0*/  SEL R28, R25, RZ, P1 ;  /* 0x000000ff191c7207 */ /* 0x000fe40000800000 */
[----:B------:R-:W-:Y:S02]  /*43c0*/  SEL R33, R29, RZ, P1 ;  /* 0x000000ff1d217207 */ /* 0x000fe40000800000 */
[----:B------:R-:W-:Y:S01]  /*43d0*/  LOP3.LUT R41, R40, 0x7c, RZ, 0xc0, !PT ;  /* 0x0000007c28297812 */ /* 0x000fe200078ec0ff */
[----:B------:R-:W1:Y:S01]  /*43e0*/  MUFU.RCP R36, R0 ;  /* 0x0000000000247308 */ /* 0x000e620000001000 */
[----:B------:R-:W-:Y:S01]  /*43f0*/  SEL R25, R26, RZ, P1 ;  /* 0x000000ff1a197207 */ /* 0x000fe20000800000 */
[----:B------:R-:W-:Y:S01]  /*4400*/  FFMA R28, R28, R65, R33 ;  /* 0x000000411c1c7223 */ /* 0x000fe20000000021 */
[----:B------:R-:W-:-:S02]  /*4410*/  SEL R30, R30, RZ, P1 ;  /* 0x000000ff1e1e7207 */ /* 0x000fc40000800000 */
[----:B------:R-:W-:-:S03]  /*4420*/  SEL R27, R27, RZ, P1 ;  /* 0x000000ff1b1b7207 */ /* 0x000fc60000800000 */
[----:B------:R-:W2:Y:S01]  /*4430*/  MUFU.RCP R40, R15 ;  /* 0x0000000f00287308 */ /* 0x000ea20000001000 */
[----:B------:R-:W-:Y:S02]  /*4440*/  SEL R26, R31, RZ, P1 ;  /* 0x000000ff1f1a7207 */ /* 0x000fe40000800000 */
[----:B------:R-:W-:Y:S01]  /*4450*/  FSETP.GEU.AND P1, PT, R64, RZ, PT ;  /* 0x000000ff4000720b */ /* 0x000fe20003f2e000 */
[----:B------:R-:W-:Y:S01]  /*4460*/  FFMA R24, R25, R66, R30 ;  /* 0x0000004219187223 */ /* 0x000fe2000000001e */
[----:B------:R-:W-:Y:S02]  /*4470*/  LOP3.LUT R35, R34, 0x200, RZ, 0xfc, !PT ;  /* 0x0000020022237812 */ /* 0x000fe400078efcff */
[----:B------:R-:W-:Y:S02]  /*4480*/  @!P0 FSEL R14, R64, RZ, P1 ;  /* 0x000000ff400e8208 */ /* 0x000fe40000800000 */
[----:B------:R-:W-:Y:S01]  /*4490*/  FSETP.GEU.AND P1, PT, R28, RZ, PT ;  /* 0x000000ff1c00720b */ /* 0x000fe20003f2e000 */
[----:B------:R-:W-:Y:S01]  /*44a0*/  @!P3 FMUL R79, R79, 16777216 ;  /* 0x4b8000004f4fb820 */ /* 0x000fe20000400000 */
[----:B------:R-:W-:Y:S01]  /*44b0*/  SHF.R.U32.HI R29, RZ, 0x3, R2 ;  /* 0x00000003ff1d7819 */ /* 0x000fe20000011602 */
[----:B0-----:R-:W-:Y:S01]  /*44c0*/  FMUL R38, R38, R3 ;  /* 0x0000000326267220 */ /* 0x001fe20000400000 */
[----:B------:R-:W-:Y:S01]  /*44d0*/  LOP3.LUT R25, R87, 0x1f, R2, 0xf8, !PT ;  /* 0x0000001f57197812 */ /* 0x000fe200078ef802 */
[----:B---3--:R-:W-:Y:S01]  /*44e0*/  FADD R3, -R48, R44 ;  /* 0x0000002c30037221 */ /* 0x008fe20000000100 */
[----:B------:R-:W-:Y:S01]  /*44f0*/  LOP3.LUT R2, R34, 0x80, RZ, 0xfc, !PT ;  /* 0x0000008022027812 */ /* 0x000fe200078efcff */
[----:B-1----:R-:W-:Y:S01]  /*4500*/  FMUL R36, R36, R7 ;  /* 0x0000000724247220 */ /* 0x002fe20000400000 */
[----:B------:R-:W-:Y:S01]  /*4510*/  LOP3.LUT R33, R34, 0x180, RZ, 0xfc, !PT ;  /* 0x0000018022217812 */ /* 0x000fe200078efcff */
[----:B------:R-:W-:Y:S01]  /*4520*/  FADD R45, -R49, R45 ;  /* 0x0000002d312d7221 */ /* 0x000fe20000000100 */
[----:B------:R-:W-:Y:S01]  /*4530*/  @!P0 FSEL R13, R28, RZ, P1 ;  /* 0x000000ff1c0d8208 */ /* 0x000fe20000800000 */
[----:B------:R-:W-:Y:S01]  /*4540*/  FFMA R26, R27, R69, R26 ;  /* 0x000000451b1a7223 */ /* 0x000fe2000000001a */
[----:B------:R-:W-:Y:S01]  /*4550*/  SHF.R.U32.HI R35, RZ, 0x3, R35 ;  /* 0x00000003ff237819 */ /* 0x000fe20000011623 */
[----:B------:R-:W-:Y:S01]  /*4560*/  FADD R7, -R50, R46 ;  /* 0x0000002e32077221 */ /* 0x000fe20000000100 */
[----:B------:R-:W-:Y:S01]  /*4570*/  FSETP.GEU.AND P1, PT, R24, RZ, PT ;  /* 0x000000ff1800720b */ /* 0x000fe20003f2e000 */
[----:B--2---:R-:W-:Y:S01]  /*4580*/  FMUL R40, R40, R79 ;  /* 0x0000004f28287220 */ /* 0x004fe20000400000 */
[----:B------:R-:W-:Y:S01]  /*4590*/  LOP3.LUT R29, R29, 0xc, RZ, 0xc0, !PT ;  /* 0x0000000c1d1d7812 */ /* 0x000fe200078ec0ff */
[----:B------:R-:W-:Y:S01]  /*45a0*/  FADD R47, -R51, R47 ;  /* 0x0000002f332f7221 */ /* 0x000fe20000000100 */
[----:B------:R-:W-:Y:S01]  /*45b0*/  LOP3.LUT R31, R34, 0x100, RZ, 0xfc, !PT ;  /* 0x00000100221f7812 */ /* 0x000fe200078efcff */
[----:B------:R-:W-:Y:S01]  /*45c0*/  FMUL R3, R16, R3 ;  /* 0x0000000310037220 */ /* 0x000fe20000400000 */
[----:B------:R-:W-:Y:S01]  /*45d0*/  SHF.R.U32.HI R30, RZ, 0x3, R2 ;  /* 0x00000003ff1e7819 */ /* 0x000fe20000011602 */
[----:B------:R-:W-:Y:S01]  /*45e0*/  FMUL R36, R36, R45 ;  /* 0x0000002d24247220 */ /* 0x000fe20000400000 */
[----:B------:R-:W-:Y:S01]  /*45f0*/  SHF.R.U32.HI R33, RZ, 0x3, R33 ;  /* 0x00000003ff217819 */ /* 0x000fe20000011621 */
[----:B------:R-:W-:Y:S01]  /*4600*/  FMUL R7, R38, R7 ;  /* 0x0000000726077220 */ /* 0x000fe20000400000 */
[C---:B------:R-:W-:Y:S01]  /*4610*/  FSETP.GEU.AND P3, PT, R8.reuse, -R75, PT ;  /* 0x8000004b0800720b */ /* 0x040fe20003f6e000 */
[----:B------:R-:W-:Y:S01]  /*4620*/  FADD R8, R8, R75 ;  /* 0x0000004b08087221 */ /* 0x000fe20000000000 */
[----:B------:R-:W-:Y:S01]  /*4630*/  LOP3.LUT R35, R35, 0x4c, RZ, 0xc0, !PT ;  /* 0x0000004c23237812 */ /* 0x000fe200078ec0ff */
[----:B------:R-:W-:Y:S01]  /*4640*/  FMUL R40, R40, R47 ;  /* 0x0000002f28287220 */ /* 0x000fe20000400000 */
[----:B------:R-:W-:Y:S01]  /*4650*/  @!P0 FSEL R12, R24, RZ, P1 ;  /* 0x000000ff180c8208 */ /* 0x000fe20000800000 */
[----:B------:R-:W-:Y:S01]  /*4660*/  VIADD R29, R29, UR4 ;  /* 0x000000041d1d7c36 */ /* 0x000fe20008000000 */
[----:B------:R-:W-:Y:S01]  /*4670*/  SHF.R.U32.HI R31, RZ, 0x3, R31 ;  /* 0x00000003ff1f7819 */ /* 0x000fe2000001161f */
[----:B------:R-:W-:Y:S01]  /*4680*/  FFMA R3, R52, R3, R60 ;  /* 0x0000000334037223 */ /* 0x000fe2000000003c */
[----:B------:R-:W-:Y:S01]  /*4690*/  FSETP.GEU.AND P1, PT, R26, RZ, PT ;  /* 0x000000ff1a00720b */ /* 0x000fe20003f2e000 */
[----:B------:R-:W-:Y:S01]  /*46a0*/  FFMA R36, R53, R36, R61 ;  /* 0x0000002435247223 */ /* 0x000fe2000000003d */
[----:B------:R-:W-:Y:S01]  /*46b0*/  LOP3.LUT R30, R30, 0x1c, RZ, 0xc0, !PT ;  /* 0x0000001c1e1e7812 */ /* 0x000fe200078ec0ff */
[----:B------:R-:W-:Y:S01]  /*46c0*/  FFMA R7, R54, R7, R62 ;  /* 0x0000000736077223 */ /* 0x000fe2000000003e */
[----:B------:R-:W-:Y:S01]  /*46d0*/  LOP3.LUT R33, R33, 0x3c, RZ, 0xc0, !PT ;  /* 0x0000003c21217812 */ /* 0x000fe200078ec0ff */
[----:B------:R-:W-:Y:S01]  /*46e0*/  VIADD R35, R35, UR4 ;  /* 0x0000000423237c36 */ /* 0x000fe20008000000 */
[----:B------:R-:W-:Y:S01]  /*46f0*/  LOP3.LUT R31, R31, 0x2c, RZ, 0xc0, !PT ;  /* 0x0000002c1f1f7812 */ /* 0x000fe200078ec0ff */
[----:B------:R-:W-:Y:S01]  /*4700*/  FFMA R40, R55, R40, R63 ;  /* 0x0000002837287223 */ /* 0x000fe2000000003f */
[----:B------:R-:W-:Y:S01]  /*4710*/  @!P0 FSEL R11, R26, RZ, P1 ;  /* 0x000000ff1a0b8208 */ /* 0x000fe20000800000 */
[----:B------:R-:W-:Y:S01]  /*4720*/  IMAD R2, R34, 0x4, R29 ;  /* 0x0000000422027824 */ /* 0x000fe200078e021d */
[----:B------:R-:W-:Y:S01]  /*4730*/  LOP3.LUT R37, R37, 0x5c, RZ, 0xc0, !PT ;  /* 0x0000005c25257812 */ /* 0x000fe200078ec0ff */
[----:B------:R-:W-:Y:S01]  /*4740*/  VIADD R29, R30, UR4 ;  /* 0x000000041e1d7c36 */ /* 0x000fe20008000000 */
[----:B------:R-:W-:Y:S01]  /*4750*/  FSEL R26, R8, RZ, P3 ;  /* 0x000000ff081a7208 */ /* 0x000fe20001800000 */
[----:B------:R-:W-:Y:S01]  /*4760*/  BAR.SYNC.DEFER_BLOCKING 0x0 ;  /* 0x0000000000007b1d */ /* 0x000fe20000010000 */
[----:B------:R-:W-:Y:S01]  /*4770*/  FSEL R24, R10, RZ, P2 ;  /* 0x000000ff0a187208 */ /* 0x000fe20001000000 */
[----:B------:R-:W-:Y:S01]  /*4780*/  VIADD R33, R33, UR4 ;  /* 0x0000000421217c36 */ /* 0x000fe20008000000 */
[C---:B------:R-:W-:Y:S01]  /*4790*/  FSETP.GEU.AND P3, PT, R14.reuse, -R3, PT ;  /* 0x800000030e00720b */ /* 0x040fe20003f6e000 */
[----:B------:R-:W-:Y:S01]  /*47a0*/  FADD R3, R14, R3 ;  /* 0x000000030e037221 */ /* 0x000fe20000000000 */
[----:B------:R-:W-:Y:S01]  /*47b0*/  FSETP.GEU.AND P2, PT, R13, -R36, PT ;  /* 0x800000240d00720b */ /* 0x000fe20003f4e000 */
[----:B------:R-:W-:Y:S01]  /*47c0*/  VIADD R39, R39, UR4 ;  /* 0x0000000427277c36 */ /* 0x000fe20008000000 */
[----:B------:R-:W-:Y:S01]  /*47d0*/  FSETP.GEU.AND P1, PT, R12, -R7, PT ;  /* 0x800000070c00720b */ /* 0x000fe20003f2e000 */
[----:B------:R-:W-:-:S02]  /*47e0*/  IMAD R30, R34, 0x4, R35 ;  /* 0x00000004221e7824 */ /* 0x000fc400078e0223 */
[----:B------:R-:W-:Y:S01]  /*47f0*/  FADD R13, R13, R36 ;  /* 0x000000240d0d7221 */ /* 0x000fe20000000000 */
[----:B------:R-:W-:Y:S01]  /*4800*/  VIADD R31, R31, UR4 ;  /* 0x000000041f1f7c36 */ /* 0x000fe20008000000 */
[----:B------:R-:W-:Y:S01]  /*4810*/  FSETP.GEU.AND P0, PT, R11, -R40, PT ;  /* 0x800000280b00720b */ /* 0x000fe20003f0e000 */
[----:B------:R-:W-:Y:S01]  /*4820*/  FADD R7, R12, R7 ;  /* 0x000000070c077221 */ /* 0x000fe20000000000 */
[----:B------:R-:W-:Y:S01]  /*4830*/  FSEL R35, R9, RZ, P4 ;  /* 0x000000ff09237208 */ /* 0x000fe20002000000 */
[----:B------:R-:W-:Y:S02]  /*4840*/  VIADD R37, R37, UR4 ;  /* 0x0000000425257c36 */ /* 0x000fe40008000000 */
[----:B------:R-:W-:Y:S01]  /*4850*/  FADD R11, R11, R40 ;  /* 0x000000280b0b7221 */ /* 0x000fe20000000000 */
[----:B------:R-:W-:Y:S01]  /*4860*/  IMAD R0, R34, 0x4, R29 ;  /* 0x0000000422007824 */ /* 0x000fe200078e021d */
[----:B------:R-:W-:Y:S01]  /*4870*/  FSEL R27, R4, RZ, P5 ;  /* 0x000000ff041b7208 */ /* 0x000fe20002800000 */
[C---:B------:R-:W-:Y:S01]  /*4880*/  IMAD R29, R34.reuse, 0x4, R33 ;  /* 0x00000004221d7824 */ /* 0x040fe200078e0221 */
[----:B------:R-:W-:Y:S01]  /*4890*/  FSEL R36, R3, RZ, P3 ;  /* 0x000000ff03247208 */ /* 0x000fe20001800000 */
[C---:B------:R-:W-:Y:S01]  /*48a0*/  IMAD R33, R34.reuse, 0x4, R39 ;  /* 0x0000000422217824 */ /* 0x040fe200078e0227 */
[----:B------:R-:W-:Y:S01]  /*48b0*/  FSEL R39, R13, RZ, P2 ;  /* 0x000000ff0d277208 */ /* 0x000fe20001000000 */
[C---:B------:R-:W-:Y:S01]  /*48c0*/  IMAD R5, R34.reuse, 0x4, R31 ;  /* 0x0000000422057824 */ /* 0x040fe200078e021f */
[----:B------:R-:W-:Y:S01]  /*48d0*/  FSEL R28, R7, RZ, P1 ;  /* 0x000000ff071c7208 */ /* 0x000fe20000800000 */
[----:B------:R-:W-:Y:S01]  /*48e0*/  STS [R17], R26 ;  /* 0x0000001a11007388 */ /* 0x000fe20000000800 */
[----:B------:R-:W-:Y:S01]  /*48f0*/  IMAD R31, R34, 0x4, R37 ;  /* 0x00000004221f7824 */ /* 0x000fe200078e0225 */
[----:B------:R-:W-:Y:S01]  /*4900*/  FSEL R37, R11, RZ, P0 ;  /* 0x000000ff0b257208 */ /* 0x000fe20000000000 */
[----:B------:R-:W-:Y:S01]  /*4910*/  VIADD R41, R41, UR4 ;  /* 0x0000000429297c36 */ /* 0x000fe20008000000 */
[----:B------:R0:W-:Y:S01]  /*4920*/  STS [R18+0x80], R35 ;  /* 0x0000802312007388 */ /* 0x0001e20000000800 */
[----:B------:R-:W1:Y:S01]  /*4930*/  LDC.64 R8, c[0x0][0x210] ;  /* 0x00008400ff087b82 */ /* 0x000e620000000a00 */
[----:B------:R-:W-:-:S02]  /*4940*/  FSETP.GTU.AND P3, PT, R27, RZ, PT ;  /* 0x000000ff1b00720b */ /* 0x000fc40003f6c000 */
[----:B------:R-:W-:Y:S01]  /*4950*/  FSETP.GTU.AND P5, PT, R24, RZ, PT ;  /* 0x000000ff1800720b */ /* 0x000fe20003fac000 */
[----:B------:R-:W-:Y:S01]  /*4960*/  STS [R19+0x100], R24 ;  /* 0x0001001813007388 */ /* 0x000fe20000000800 */
[----:B------:R-:W-:Y:S02]  /*4970*/  FSETP.GTU.AND P4, PT, R35, RZ, PT ;  /* 0x000000ff2300720b */ /* 0x000fe40003f8c000 */
[C---:B------:R-:W-:Y:S01]  /*4980*/  LOP3.LUT R10, R78.reuse, 0x18, RZ, 0xfc, !PT ;  /* 0x000000184e0a7812 */ /* 0x040fe200078efcff */
[----:B------:R2:W-:Y:S01]  /*4990*/  STS [R20+0x180], R27 ;  /* 0x0001801b14007388 */ /* 0x0005e20000000800 */
[C---:B------:R-:W-:Y:S02]  /*49a0*/  LOP3.LUT R12, R78.reuse, 0x14, RZ, 0xfc, !PT ;  /* 0x000000144e0c7812 */ /* 0x040fe400078efcff */
[C---:B------:R-:W-:Y:S01]  /*49b0*/  LOP3.LUT R14, R78.reuse, 0x10, RZ, 0xfc, !PT ;  /* 0x000000104e0e7812 */ /* 0x040fe200078efcff */
[----:B------:R-:W-:Y:S01]  /*49c0*/  STS [R21+0x200], R36 ;  /* 0x0002002415007388 */ /* 0x000fe20000000800 */
[----:B------:R-:W-:-:S02]  /*49d0*/  LOP3.LUT R16, R78, 0xc, RZ, 0xfc, !PT ;  /* 0x0000000c4e107812 */ /* 0x000fc400078efcff */
[----:B------:R-:W-:Y:S01]  /*49e0*/  LOP3.LUT R4, R78, 0x1c, RZ, 0xfc, !PT ;  /* 0x0000001c4e047812 */ /* 0x000fe200078efcff */
[----:B------:R-:W-:Y:S01]  /*49f0*/  STS [R22+0x280], R39 ;  /* 0x0002802716007388 */ /* 0x000fe20000000800 */
[----:B------:R-:W-:Y:S01]  /*4a00*/  FSETP.GTU.AND P2, PT, R26, RZ, PT ;  /* 0x000000ff1a00720b */ /* 0x000fe20003f4c000 */
[----:B------:R-:W-:Y:S01]  /*4a10*/  IMAD R3, R78, 0x19, R25 ;  /* 0x000000194e037824 */ /* 0x000fe200078e0219 */
[----:B------:R-:W-:Y:S01]  /*4a20*/  ISETP.GE.AND P0, PT, R25, 0x19, PT ;  /* 0x000000191900780c */ /* 0x000fe20003f06270 */
[----:B------:R-:W-:Y:S01]  /*4a30*/  STS [R23+0x300], R28 ;  /* 0x0003001c17007388 */ /* 0x000fe20000000800 */
[----:B------:R-:W-:Y:S01]  /*4a40*/  FSETP.GTU.AND P1, PT, R36, RZ, PT ;  /* 0x000000ff2400720b */ /* 0x000fe20003f2c000 */
[----:B------:R-:W-:Y:S02]  /*4a50*/  ULDC.64 UR4, c[0x0][0x2e0] ;  /* 0x0000b80000047ab9 */ /* 0x000fe40000000a00 */
[----:B------:R-:W-:Y:S01]  /*4a60*/  STS [R32+0x380], R37 ;  /* 0x0003802520007388 */ /* 0x000fe20000000800 */
[----:B------:R-:W-:Y:S01]  /*4a70*/  BAR.SYNC.DEFER_BLOCKING 0x0 ;  /* 0x0000000000007b1d */ /* 0x000fe20000010000 */
[----:B------:R-:W-:-:S05]  /*4a80*/  IMAD R34, R34, 0x4, R41 ;  /* 0x0000000422227824 */ /* 0x000fca00078e0229 */
[----:B------:R-:W3:Y:S04]  /*4a90*/  LDS R23, [R2] ;  /* 0x0000000002177984 */ /* 0x000ee80000000800 */
[----:B------:R4:W5:Y:S04]  /*4aa0*/  LDS R41, [R0+0x200] ;  /* 0x0002000000297984 */ /* 0x0009680000000800 */
[----:B------:R0:W1:Y:S04]  /*4ab0*/  LDS R43, [R5+0x400] ;  /* 0x00040000052b7984 */ /* 0x0000680000000800 */
[----:B------:R-:W1:Y:S04]  /*4ac0*/  LDS R29, [R29+0x600] ;  /* 0x000600001d1d7984 */ /* 0x000e680000000800 */
[----:B------:R-:W1:Y:S04]  /*4ad0*/  LDS R45, [R30+0x800] ;  /* 0x000800001e2d7984 */ /* 0x000e680000000800 */
[----:B------:R-:W1:Y:S04]  /*4ae0*/  LDS R31, [R31+0xa00] ;  /* 0x000a00001f1f7984 */ /* 0x000e680000000800 */
[----:B------:R-:W3:Y:S04]  /*4af0*/  LDS R33, [R33+0xc00] ;  /* 0x000c000021217984 */ /* 0x000ee80000000800 */
[----:B------:R1:W3:Y:S01]  /*4b00*/  LDS R47, [R34+0xe00] ;  /* 0x000e0000222f7984 */ /* 0x0002e20000000800 */
[----:B0-----:R-:W-:-:S02]  /*4b10*/  LOP3.LUT R18, R78, 0x8, RZ, 0xfc, !PT ;  /* 0x000000084e127812 */ /* 0x001fc400078efcff */
[----:B--2---:R-:W-:Y:S02]  /*4b20*/  LOP3.LUT R20, R78, 0x4, RZ, 0xfc, !PT ;  /* 0x000000044e147812 */ /* 0x004fe400078efcff */
[----:B----4-:R-:W-:Y:S02]  /*4b30*/  SEL R0, RZ, 0x1, P3 ;  /* 0x00000001ff007807 */ /* 0x010fe40001800000 */
[----:B------:R-:W-:Y:S02]  /*4b40*/  SEL R5, RZ, 0x1, P5 ;  /* 0x00000001ff057807 */ /* 0x000fe40002800000 */
[----:B------:R-:W-:Y:S02]  /*4b50*/  FSETP.GTU.AND P3, PT, R28, RZ, PT ;  /* 0x000000ff1c00720b */ /* 0x000fe40003f6c000 */
[----:B------:R-:W-:Y:S02]  /*4b60*/  FSETP.GTU.AND P5, PT, R37, RZ, PT ;  /* 0x000000ff2500720b */ /* 0x000fe40003fac000 */
[----:B------:R-:W-:Y:S01]  /*4b70*/  SEL R2, RZ, 0x1, P4 ;  /* 0x00000001ff027807 */ /* 0x000fe20002000000 */
[--C-:B------:R-:W-:Y:S01]  /*4b80*/  IMAD R19, R10, 0x19, R25.reuse ;  /* 0x000000190a137824 */ /* 0x100fe200078e0219 */
[----:B------:R-:W-:Y:S01]  /*4b90*/  FSETP.GTU.AND P4, PT, R39, RZ, PT ;  /* 0x000000ff2700720b */ /* 0x000fe20003f8c000 */
[--C-:B------:R-:W-:Y:S01]  /*4ba0*/  IMAD R17, R12, 0x19, R25.reuse ;  /* 0x000000190c117824 */ /* 0x100fe200078e0219 */
[----:B------:R-:W-:Y:S01]  /*4bb0*/  SEL R21, RZ, 0x1, P2 ;  /* 0x00000001ff157807 */ /* 0x000fe20001000000 */
[----:B------:R-:W-:-:S02]  /*4bc0*/  IMAD R15, R14, 0x19, R25 ;  /* 0x000000190e0f7824 */ /* 0x000fc400078e0219 */
[--C-:B------:R-:W-:Y:S02]  /*4bd0*/  IMAD R13, R16, 0x19, R25.reuse ;  /* 0x00000019100d7824 */ /* 0x100fe400078e0219 */
[--C-:B------:R-:W-:Y:S02]  /*4be0*/  IMAD R11, R18, 0x19, R25.reuse ;  /* 0x00000019120b7824 */ /* 0x100fe400078e0219 */
[--C-:B------:R-:W-:Y:S01]  /*4bf0*/  IMAD R7, R20, 0x19, R25.reuse ;  /* 0x0000001914077824 */ /* 0x100fe200078e0219 */
[----:B------:R-:W-:Y:S01]  /*4c00*/  SEL R35, RZ, 0x1, P3 ;  /* 0x00000001ff237807 */ /* 0x000fe20001800000 */
[----:B------:R-:W-:Y:S01]  /*4c10*/  IMAD R25, R4, 0x19, R25 ;  /* 0x0000001904197824 */ /* 0x000fe200078e0219 */
[----:B------:R-:W-:Y:S02]  /*4c20*/  SEL R4, RZ, 0x1, P5 ;  /* 0x00000001ff047807 */ /* 0x000fe40002800000 */
[----:B------:R-:W-:Y:S02]  /*4c30*/  SEL R10, RZ, 0x1, P4 ;  /* 0x00000001ff0a7807 */ /* 0x000fe40002000000 */
[----:B------:R-:W-:-:S02]  /*4c40*/  SEL R37, RZ, 0x1, P1 ;  /* 0x00000001ff257807 */ /* 0x000fc40000800000 */
[----:B------:R-:W-:Y:S01]  /*4c50*/  PRMT R27, R21, 0x3340, R2 ;  /* 0x00003340151b7816 */ /* 0x000fe20000000002 */
[----:B-1----:R-:W-:Y:S01]  /*4c60*/  IMAD.WIDE R2, R3, 0x4, R8 ;  /* 0x0000000403027825 */ /* 0x002fe200078e0208 */
[----:B------:R-:W-:Y:S02]  /*4c70*/  PRMT R0, R5, 0x3340, R0 ;  /* 0x0000334005007816 */ /* 0x000fe40000000000 */
[----:B------:R-:W-:Y:S01]  /*4c80*/  PRMT R35, R35, 0x3340, R4 ;  /* 0x0000334023237816 */ /* 0x000fe20000000004 */
[----:B------:R-:W-:Y:S01]  /*4c90*/  IMAD.WIDE R4, R7, 0x4, R8 ;  /* 0x0000000407047825 */ /* 0x000fe200078e0208 */
[----:B------:R-:W-:-:S03]  /*4ca0*/  PRMT R22, R37, 0x3340, R10 ;  /* 0x0000334025167816 */ /* 0x000fc6000000000a */
[--C-:B------:R-:W-:Y:S01]  /*4cb0*/  IMAD.WIDE R10, R11, 0x4, R8.reuse ;  /* 0x000000040b0a7825 */ /* 0x100fe200078e0208 */
[----:B---3--:R0:W-:Y:S03]  /*4cc0*/  @!P0 STG.E desc[UR6][R2.64], R23 ;  /* 0x0000001702008986 */ /* 0x0081e6000c101906 */
[--C-:B------:R-:W-:Y:S01]  /*4cd0*/  IMAD.WIDE R12, R13, 0x4, R8.reuse ;  /* 0x000000040d0c7825 */ /* 0x100fe200078e0208 */
[----:B-----5:R0:W-:Y:S03]  /*4ce0*/  @!P0 STG.E desc[UR6][R4.64], R41 ;  /* 0x0000002904008986 */ /* 0x0201e6000c101906 */
[--C-:B------:R-:W-:Y:S01]  /*4cf0*/  IMAD.WIDE R14, R15, 0x4, R8.reuse ;  /* 0x000000040f0e7825 */ /* 0x100fe200078e0208 */
[----:B------:R0:W-:Y:S03]  /*4d00*/  @!P0 STG.E desc[UR6][R10.64], R43 ;  /* 0x0000002b0a008986 */ /* 0x0001e6000c101906 */
[----:B------:R-:W-:Y:S01]  /*4d10*/  IMAD.WIDE R16, R17, 0x4, R8 ;  /* 0x0000000411107825 */ /* 0x000fe200078e0208 */
[----:B------:R0:W-:Y:S01]  /*4d20*/  @!P0 STG.E desc[UR6][R12.64], R29 ;  /* 0x0000001d0c008986 */ /* 0x0001e2000c101906 */
[----:B------:R-:W-:-:S02]  /*4d30*/  IADD3 R20, P1, R6, UR4, RZ ;  /* 0x0000000406147c10 */ /* 0x000fc4000ff3e0ff */
[--C-:B------:R-:W-:Y:S01]  /*4d40*/  IMAD.WIDE R18, R19, 0x4, R8.reuse ;  /* 0x0000000413127825 */ /* 0x100fe200078e0208 */
[----:B------:R0:W-:Y:S03]  /*4d50*/  @!P0 STG.E desc[UR6][R14.64], R45 ;  /* 0x0000002d0e008986 */ /* 0x0001e6000c101906 */
[----:B------:R-:W-:Y:S01]  /*4d60*/  IMAD.WIDE R8, R25, 0x4, R8 ;  /* 0x0000000419087825 */ /* 0x000fe200078e0208 */
[----:B------:R0:W-:Y:S01]  /*4d70*/  @!P0 STG.E desc[UR6][R16.64], R31 ;  /* 0x0000001f10008986 */ /* 0x0001e2000c101906 */
[----:B------:R-:W-:-:S03]  /*4d80*/  LEA.HI.X.SX32 R21, R6, UR5, 0x1, P1 ;  /* 0x0000000506157c11 */ /* 0x000fc600088f0eff */
[----:B------:R0:W-:Y:S01]  /*4d90*/  @!P0 STG.E desc[UR6][R18.64], R33 ;  /* 0x0000002112008986 */ /* 0x0001e2000c101906 */
[----:B------:R-:W-:-:S03]  /*4da0*/  PRMT R34, R27, 0x5410, R0 ;  /* 0x000054101b227816 */ /* 0x000fc60000000000 */
[----:B------:R0:W-:Y:S01]  /*4db0*/  @!P0 STG.E desc[UR6][R8.64], R47 ;  /* 0x0000002f08008986 */ /* 0x0001e2000c101906 */
[----:B------:R-:W-:Y:S01]  /*4dc0*/  PRMT R35, R22, 0x5410, R35 ;  /* 0x0000541016237816 */ /* 0x000fe20000000023 */
[----:B0-----:R-:W-:Y:S06]  /*4dd0*/  @P6 EXIT ;  /* 0x000000000000694d */ /* 0x001fec0003800000 */
[----:B------:R-:W-:Y:S01]  /*4de0*/  STG.E.64 desc[UR6][R20.64], R34 ;  /* 0x0000002214007986 */ /* 0x000fe2000c101b06 */
[----:B------:R-:W-:Y:S05]  /*4df0*/  EXIT ;  /* 0x000000000000794d */ /* 0x000fea0003800000 */
.L_x_0:
[----:B------:R-:W-:-:S00]  /*4e00*/  BRA `(.L_x_0) ;  /* 0xfffffffc00fc7947 */ /* 0x000fc0000383ffff */
[----:B------:R-:W-:-:S00]  /*4e10*/  NOP ;  /* 0x0000000000007918 */ /* 0x000fc00000000000 */
        /* <DEDUP_REMOVED lines=14> */
.L_x_1:


//--------------------- .nv.global.init           --------------------------
	.section	.nv.global.init,"aw",@progbits
.nv.global.init:
	.type		_$_str,@object
	.size		_$_str,(_$_str_$_2 - _$_str)
_$_str:
        /*0000*/ 	.byte	0x5f, 0x5f, 0x43, 0x55, 0x44, 0x41, 0x5f, 0x46, 0x54, 0x5a, 0x00
	.type		_$_str_$_2,@object
	.size		_$_str_$_2,(.L_1 - _$_str_$_2)
_$_str_$_2:
        /*000b*/ 	.byte	0x5f, 0x5f, 0x43, 0x55, 0x44, 0x41, 0x5f, 0x50, 0x52, 0x45, 0x43, 0x5f, 0x53, 0x51, 0x52, 0x54
        /*001b*/ 	.byte	0x00
.L_1:


//--------------------- .nv.shared.triton_poi_fused__native_batch_norm_legit_no_training_add_cat_relu_threshold_backward_27 --------------------------
	.section	.nv.shared.triton_poi_fused__native_batch_norm_legit_no_training_add_cat_relu_threshold_backward_27,"aw",@nobits
	.sectionflags	@""
	.align	16
	.zero		1024


//--------------------- .nv.constant0.triton_poi_fused__native_batch_norm_legit_no_training_add_cat_relu_threshold_backward_27 --------------------------
	.section	.nv.constant0.triton_poi_fused__native_batch_norm_legit_no_training_add_cat_relu_threshold_backward_27,"a",@progbits
	.sectionflags	@""
	.align	4
.nv.constant0.triton_poi_fused__native_batch_norm_legit_no_training_add_cat_relu_threshold_backward_27:
	.zero		752
